	.target	sm_100a

	.elftype	@"ET_EXEC"


//--------------------- .note.nv.tkinfo           --------------------------
	.section	.note.nv.tkinfo,"",@"SHT_NOTE"
	.sectionflags	@"SHF_NOTE_NV_TKINFO"
	.tkinfo
        /*0018*/ 	.word	0x00000081
        /*0030*/ 	.string	""
        /*0030*/ 	.string	"ptxas-blackwell"
        /*0030*/ 	.string	"Cuda compilation tools, release 12.9, V12.9.86"
        /*0030*/ 	.string	"Build cuda_12.9.r12.9/compiler.36037853_0"
        /*0030*/ 	.string	"-v  -suppress-debug-info  -lineinfo  -arch sm_100a "



//--------------------- .note.nv.cuver            --------------------------
	.section	.note.nv.cuver,"",@"SHT_NOTE"
	.sectionflags	@"SHF_NOTE_NV_CUVER"
        /*0018*/ 	.short	0x0001
        /*001a*/ 	.short	0x0064
        /*001c*/ 	.short	0x0001
        /*001e*/ 	.short	0x0000
        /*0020*/ 	.short	0x0001
        /*0022*/ 	.short	0x0000


//--------------------- .nv.info                  --------------------------
	.section	.nv.info,"",@"SHT_CUDA_INFO"
	.align	4


	//----- nvinfo : EIATTR_REGCOUNT
	.align		4
        /*0000*/ 	.byte	0x04, 0x2f
        /*0002*/ 	.short	(.L_4 - .L_3)
	.align		4
.L_3:
        /*0004*/ 	.word	index@(gluon_tcgen05)
        /*0008*/ 	.word	0x00000047


	//----- nvinfo : EIATTR_FRAME_SIZE
	.align		4
.L_4:
        /*000c*/ 	.byte	0x04, 0x11
        /*000e*/ 	.short	(.L_6 - .L_5)
	.align		4
.L_5:
        /*0010*/ 	.word	index@($__internal_2_$__cuda_sm10x_tcgen05_guardrail_trap_unallocated_columns_being_dealloced)
        /*0014*/ 	.word	0x00000000


	//----- nvinfo : EIATTR_FRAME_SIZE
	.align		4
.L_6:
        /*0018*/ 	.byte	0x04, 0x11
        /*001a*/ 	.short	(.L_8 - .L_7)
	.align		4
.L_7:
        /*001c*/ 	.word	index@($__internal_1_$__cuda_sm10x_tcgen05_guardrail_trap_phase_invalid_during_alloc)
        /*0020*/ 	.word	0x00000000


	//----- nvinfo : EIATTR_FRAME_SIZE
	.align		4
.L_8:
        /*0024*/ 	.byte	0x04, 0x11
        /*0026*/ 	.short	(.L_10 - .L_9)
	.align		4
.L_9:
        /*0028*/ 	.word	index@($__internal_0_$__cuda_sm10x_tcgen05_guardrail_trap_col_being_dealloced_not_returned_by_alloc)
        /*002c*/ 	.word	0x00000000


	//----- nvinfo : EIATTR_FRAME_SIZE
	.align		4
.L_10:
        /*0030*/ 	.byte	0x04, 0x11
        /*0032*/ 	.short	(.L_12 - .L_11)
	.align		4
.L_11:
        /*0034*/ 	.word	index@(gluon_tcgen05)
        /*0038*/ 	.word	0x00000000


	//----- nvinfo : EIATTR_MIN_STACK_SIZE
	.align		4
.L_12:
        /*003c*/ 	.byte	0x04, 0x12
        /*003e*/ 	.short	(.L_14 - .L_13)
	.align		4
.L_13:
        /*0040*/ 	.word	index@(gluon_tcgen05)
        /*0044*/ 	.word	0x00000000
.L_14:


//--------------------- .nv.info.gluon_tcgen05    --------------------------
	.section	.nv.info.gluon_tcgen05,"",@"SHT_CUDA_INFO"
	.sectionflags	@""
	.align	4


	//----- nvinfo : EIATTR_CUDA_API_VERSION
	.align		4
        /*0000*/ 	.byte	0x04, 0x37
        /*0002*/ 	.short	(.L_16 - .L_15)
.L_15:
        /*0004*/ 	.word	0x00000081


	//----- nvinfo : EIATTR_KPARAM_INFO
	.align		4
.L_16:
        /*0008*/ 	.byte	0x04, 0x17
        /*000a*/ 	.short	(.L_18 - .L_17)
.L_17:
        /*000c*/ 	.word	0x00000000
        /*0010*/ 	.short	0x000a
        /*0012*/ 	.short	0x0048
        /*0014*/ 	.byte	0x00, 0xf4, 0x21, 0x00


	//----- nvinfo : EIATTR_KPARAM_INFO
	.align		4
.L_18:
        /*0018*/ 	.byte	0x04, 0x17
        /*001a*/ 	.short	(.L_20 - .L_19)
.L_19:
        /*001c*/ 	.word	0x00000000
        /*0020*/ 	.short	0x0009
        /*0022*/ 	.short	0x0040
        /*0024*/ 	.byte	0x00, 0xf4, 0x21, 0x00


	//----- nvinfo : EIATTR_KPARAM_INFO
	.align		4
.L_20:
        /*0028*/ 	.byte	0x04, 0x17
        /*002a*/ 	.short	(.L_22 - .L_21)
.L_21:
        /*002c*/ 	.word	0x00000000
        /*0030*/ 	.short	0x0008
        /*0032*/ 	.short	0x0038
        /*0034*/ 	.byte	0x00, 0xf0, 0x21, 0x00


	//----- nvinfo : EIATTR_KPARAM_INFO
	.align		4
.L_22:
        /*0038*/ 	.byte	0x04, 0x17
        /*003a*/ 	.short	(.L_24 - .L_23)
.L_23:
        /*003c*/ 	.word	0x00000000
        /*0040*/ 	.short	0x0007
        /*0042*/ 	.short	0x0030
        /*0044*/ 	.byte	0x00, 0xf0, 0x21, 0x00


	//----- nvinfo : EIATTR_KPARAM_INFO
	.align		4
.L_24:
        /*0048*/ 	.byte	0x04, 0x17
        /*004a*/ 	.short	(.L_26 - .L_25)
.L_25:
        /*004c*/ 	.word	0x00000000
        /*0050*/ 	.short	0x0006
        /*0052*/ 	.short	0x0028
        /*0054*/ 	.byte	0x00, 0xf0, 0x21, 0x00


	//----- nvinfo : EIATTR_KPARAM_INFO
	.align		4
.L_26:
        /*0058*/ 	.byte	0x04, 0x17
        /*005a*/ 	.short	(.L_28 - .L_27)
.L_27:
        /*005c*/ 	.word	0x00000000
        /*0060*/ 	.short	0x0005
        /*0062*/ 	.short	0x0020
        /*0064*/ 	.byte	0x00, 0xf0, 0x11, 0x00


	//----- nvinfo : EIATTR_KPARAM_INFO
	.align		4
.L_28:
        /*0068*/ 	.byte	0x04, 0x17
        /*006a*/ 	.short	(.L_30 - .L_29)
.L_29:
        /*006c*/ 	.word	0x00000000
        /*0070*/ 	.short	0x0004
        /*0072*/ 	.short	0x001c
        /*0074*/ 	.byte	0x00, 0xf0, 0x11, 0x00


	//----- nvinfo : EIATTR_KPARAM_INFO
	.align		4
.L_30:
        /*0078*/ 	.byte	0x04, 0x17
        /*007a*/ 	.short	(.L_32 - .L_31)
.L_31:
        /*007c*/ 	.word	0x00000000
        /*0080*/ 	.short	0x0003
        /*0082*/ 	.short	0x0018
        /*0084*/ 	.byte	0x00, 0xf0, 0x11, 0x00


	//----- nvinfo : EIATTR_KPARAM_INFO
	.align		4
.L_32:
        /*0088*/ 	.byte	0x04, 0x17
        /*008a*/ 	.short	(.L_34 - .L_33)
.L_33:
        /*008c*/ 	.word	0x00000000
        /*0090*/ 	.short	0x0002
        /*0092*/ 	.short	0x0010
        /*0094*/ 	.byte	0x00, 0xf4, 0x21, 0x00


	//----- nvinfo : EIATTR_KPARAM_INFO
	.align		4
.L_34:
        /*0098*/ 	.byte	0x04, 0x17
        /*009a*/ 	.short	(.L_36 - .L_35)
.L_35:
        /*009c*/ 	.word	0x00000000
        /*00a0*/ 	.short	0x0001
        /*00a2*/ 	.short	0x0008
        /*00a4*/ 	.byte	0x00, 0xf4, 0x21, 0x00


	//----- nvinfo : EIATTR_KPARAM_INFO
	.align		4
.L_36:
        /*00a8*/ 	.byte	0x04, 0x17
        /*00aa*/ 	.short	(.L_38 - .L_37)
.L_37:
        /*00ac*/ 	.word	0x00000000
        /*00b0*/ 	.short	0x0000
        /*00b2*/ 	.short	0x0000
        /*00b4*/ 	.byte	0x00, 0xf4, 0x21, 0x00


	//----- nvinfo : EIATTR_AT_ENTRY_FRAGMENTS
	.align		4
.L_38:
        /*00b8*/ 	.byte	0x04, 0x4f
        /*00ba*/ 	.short	(.L_40 - .L_39)


	//   ....[0]....
.L_39:
        /*00bc*/ 	.word	0x00000004


	//----- nvinfo : EIATTR_RESERVED_SMEM_USED
	.align		4
.L_40:
        /*00c0*/ 	.byte	0x01, 0x41
	.zero		2


	//----- nvinfo : EIATTR_SPARSE_MMA_MASK
	.align		4
        /*00c4*/ 	.byte	0x03, 0x50
        /*00c6*/ 	.short	0x0000


	//----- nvinfo : EIATTR_TCGEN05_1CTA_USED
	.align		4
        /*00c8*/ 	.byte	0x01, 0x51
	.zero		2


	//----- nvinfo : EIATTR_MAXREG_COUNT
	.align		4
        /*00cc*/ 	.byte	0x03, 0x1b
        /*00ce*/ 	.short	0x00ff


	//----- nvinfo : EIATTR_NUM_BARRIERS
	.align		4
        /*00d0*/ 	.byte	0x02, 0x4c
        /*00d2*/ 	.byte	0x01
	.zero		1


	//----- nvinfo : EIATTR_INT_WARP_WIDE_INSTR_OFFSETS
	.align		4
        /*00d4*/ 	.byte	0x04, 0x31
        /*00d6*/ 	.short	(.L_42 - .L_41)


	//   ....[0]....
.L_41:
        /*00d8*/ 	.word	0x00001750


	//   ....[1]....
        /*00dc*/ 	.word	0x00001770


	//   ....[2]....
        /*00e0*/ 	.word	0x000017f0


	//   ....[3]....
        /*00e4*/ 	.word	0x00001bb0


	//   ....[4]....
        /*00e8*/ 	.word	0x00001bc0


	//   ....[5]....
        /*00ec*/ 	.word	0x00001c20


	//   ....[6]....
        /*00f0*/ 	.word	0x00001c30


	//   ....[7]....
        /*00f4*/ 	.word	0x00001e60


	//   ....[8]....
        /*00f8*/ 	.word	0x00001e70


	//   ....[9]....
        /*00fc*/ 	.word	0x00001ff0


	//   ....[10]....
        /*0100*/ 	.word	0x00002020


	//   ....[11]....
        /*0104*/ 	.word	0x00002050


	//   ....[12]....
        /*0108*/ 	.word	0x00002070


	//   ....[13]....
        /*010c*/ 	.word	0x00002290


	//   ....[14]....
        /*0110*/ 	.word	0x000022a0


	//   ....[15]....
        /*0114*/ 	.word	0x00002680


	//   ....[16]....
        /*0118*/ 	.word	0x00002690


	//   ....[17]....
        /*011c*/ 	.word	0x00002b80


	//   ....[18]....
        /*0120*/ 	.word	0x00002bd0


	//----- nvinfo : EIATTR_COOP_GROUP_MASK_REGIDS
	.align		4
.L_42:
        /*0124*/ 	.byte	0x04, 0x29
        /*0126*/ 	.short	(.L_44 - .L_43)


	//   ....[0]....
.L_43:
        /*0128*/ 	.word	0xffffffff


	//   ....[1]....
        /*012c*/ 	.word	0xffffffff


	//   ....[2]....
        /*0130*/ 	.word	0xffffffff


	//   ....[3]....
        /*0134*/ 	.word	0xffffffff


	//   ....[4]....
        /*0138*/ 	.word	0xffffffff


	//   ....[5]....
        /*013c*/ 	.word	0xffffffff


	//   ....[6]....
        /*0140*/ 	.word	0xffffffff


	//   ....[7]....
        /*0144*/ 	.word	0xffffffff


	//   ....[8]....
        /*0148*/ 	.word	0xffffffff


	//   ....[9]....
        /*014c*/ 	.word	0xffffffff


	//----- nvinfo : EIATTR_COOP_GROUP_INSTR_OFFSETS
	.align		4
.L_44:
        /*0150*/ 	.byte	0x04, 0x28
        /*0152*/ 	.short	(.L_46 - .L_45)


	//   ....[0]....
.L_45:
        /*0154*/ 	.word	0x00000050


	//   ....[1]....
        /*0158*/ 	.word	0x00000310


	//   ....[2]....
        /*015c*/ 	.word	0x00000500


	//   ....[3]....
        /*0160*/ 	.word	0x000009a0


	//   ....[4]....
        /*0164*/ 	.word	0x00000ae0


	//   ....[5]....
        /*0168*/ 	.word	0x00000fe0


	//   ....[6]....
        /*016c*/ 	.word	0x00001120


	//   ....[7]....
        /*0170*/ 	.word	0x00001610


	//   ....[8]....
        /*0174*/ 	.word	0x00002a10


	//   ....[9]....
        /*0178*/ 	.word	0x00002c80


	//----- nvinfo : EIATTR_VRC_CTA_INIT_COUNT
	.align		4
.L_46:
        /*017c*/ 	.byte	0x02, 0x4a
        /*017e*/ 	.byte	0x80
	.zero		1


	//----- nvinfo : EIATTR_MBARRIER_INSTR_OFFSETS
	.align		4
        /*0180*/ 	.byte	0x04, 0x39
        /*0182*/ 	.short	(.L_48 - .L_47)


	//   ....[0]....
.L_47:
        /*0184*/ 	.word	0x00001810
        /*0188*/ 	.word	0x000000ff
        /*018c*/ 	.word	0x00014000
        /*0190*/ 	.short	0x0100
        /*0192*/ 	.byte	0x08
	.zero		1


	//   ....[1]....
        /*0194*/ 	.word	0x00001820
        /*0198*/ 	.word	0x000000ff
        /*019c*/ 	.word	0x00014020
        /*01a0*/ 	.short	0x0100
        /*01a2*/ 	.byte	0x08
	.zero		1


	//   ....[2]....
        /*01a4*/ 	.word	0x000018d0
        /*01a8*/ 	.word	0x000000ff
        /*01ac*/ 	.word	0x00014008
        /*01b0*/ 	.short	0x0100
        /*01b2*/ 	.byte	0x08
	.zero		1


	//   ....[3]....
        /*01b4*/ 	.word	0x000018e0
        /*01b8*/ 	.word	0x000000ff
        /*01bc*/ 	.word	0x00014028
        /*01c0*/ 	.short	0x0100
        /*01c2*/ 	.byte	0x08
	.zero		1


	//   ....[4]....
        /*01c4*/ 	.word	0x000019c0
        /*01c8*/ 	.word	0x000000ff
        /*01cc*/ 	.word	0x00014010
        /*01d0*/ 	.short	0x0100
        /*01d2*/ 	.byte	0x08
	.zero		1


	//   ....[5]....
        /*01d4*/ 	.word	0x000019d0
        /*01d8*/ 	.word	0x000000ff
        /*01dc*/ 	.word	0x00014030
        /*01e0*/ 	.short	0x0100
        /*01e2*/ 	.byte	0x08
	.zero		1


	//   ....[6]....
        /*01e4*/ 	.word	0x00001ae0
        /*01e8*/ 	.word	0x000000ff
        /*01ec*/ 	.word	0x00014018
        /*01f0*/ 	.short	0x0100
        /*01f2*/ 	.byte	0x08
	.zero		1


	//   ....[7]....
        /*01f4*/ 	.word	0x00001af0
        /*01f8*/ 	.word	0x000000ff
        /*01fc*/ 	.word	0x00014038
        /*0200*/ 	.short	0x0100
        /*0202*/ 	.byte	0x08
	.zero		1


	//   ....[8]....
        /*0204*/ 	.word	0x00001cc0
        /*0208*/ 	.word	0x000000ff
        /*020c*/ 	.word	0x00014000
        /*0210*/ 	.short	0x010a
        /*0212*/ 	.byte	0x08
	.zero		1


	//   ....[9]....
        /*0214*/ 	.word	0x00001ec0
        /*0218*/ 	.word	0x000000ff
        /*021c*/ 	.word	0x00014020
        /*0220*/ 	.short	0x010a
        /*0222*/ 	.byte	0x08
	.zero		1


	//   ....[10]....
        /*0224*/ 	.word	0x000020f0
        /*0228*/ 	.word	0x000000ff
        /*022c*/ 	.word	0x00014000
        /*0230*/ 	.short	0x010a
        /*0232*/ 	.byte	0x1c
	.zero		1


	//   ....[11]....
        /*0234*/ 	.word	0x000022e0
        /*0238*/ 	.word	0x000000ff
        /*023c*/ 	.word	0x00014020
        /*0240*/ 	.short	0x010a
        /*0242*/ 	.byte	0x1c
	.zero		1


	//   ....[12]....
        /*0244*/ 	.word	0x000023b0
        /*0248*/ 	.word	0x000000ff
        /*024c*/ 	.word	0x00014000
        /*0250*/ 	.short	0x0108
        /*0252*/ 	.byte	0x08
	.zero		1


	//   ....[13]....
        /*0254*/ 	.word	0x000023c0
        /*0258*/ 	.word	0x000000ff
        /*025c*/ 	.word	0x00014020
        /*0260*/ 	.short	0x0108
        /*0262*/ 	.byte	0x08
	.zero		1


	//   ....[14]....
        /*0264*/ 	.word	0x00002410
        /*0268*/ 	.word	0x000000ff
        /*026c*/ 	.word	0x00014008
        /*0270*/ 	.short	0x0108
        /*0272*/ 	.byte	0x08
	.zero		1


	//   ....[15]....
        /*0274*/ 	.word	0x00002420
        /*0278*/ 	.word	0x000000ff
        /*027c*/ 	.word	0x00014028
        /*0280*/ 	.short	0x0108
        /*0282*/ 	.byte	0x08
	.zero		1


	//   ....[16]....
        /*0284*/ 	.word	0x00002470
        /*0288*/ 	.word	0x000000ff
        /*028c*/ 	.word	0x00014010
        /*0290*/ 	.short	0x0108
        /*0292*/ 	.byte	0x08
	.zero		1


	//   ....[17]....
        /*0294*/ 	.word	0x00002480
        /*0298*/ 	.word	0x000000ff
        /*029c*/ 	.word	0x00014030
        /*02a0*/ 	.short	0x0108
        /*02a2*/ 	.byte	0x08
	.zero		1


	//   ....[18]....
        /*02a4*/ 	.word	0x000024d0
        /*02a8*/ 	.word	0x000000ff
        /*02ac*/ 	.word	0x00014018
        /*02b0*/ 	.short	0x0108
        /*02b2*/ 	.byte	0x08
	.zero		1


	//   ....[19]....
        /*02b4*/ 	.word	0x000024e0
        /*02b8*/ 	.word	0x000000ff
        /*02bc*/ 	.word	0x00014038
        /*02c0*/ 	.short	0x0108
        /*02c2*/ 	.byte	0x08
	.zero		1


	//   ....[20]....
        /*02c4*/ 	.word	0x00002ca0
        /*02c8*/ 	.word	0x000000ff
        /*02cc*/ 	.word	0x00014000
        /*02d0*/ 	.short	0x010a
        /*02d2*/ 	.byte	0x08
	.zero		1


	//   ....[21]....
        /*02d4*/ 	.word	0x00002cd0
        /*02d8*/ 	.word	0x000000ff
        /*02dc*/ 	.word	0x00014020
        /*02e0*/ 	.short	0x010a
        /*02e2*/ 	.byte	0x08
	.zero		1


	//   ....[22]....
        /*02e4*/ 	.word	0x00002d00
        /*02e8*/ 	.word	0x000000ff
        /*02ec*/ 	.word	0x00014000
        /*02f0*/ 	.short	0x010a
        /*02f2*/ 	.byte	0x1c
	.zero		1


	//   ....[23]....
        /*02f4*/ 	.word	0x00002d30
        /*02f8*/ 	.word	0x000000ff
        /*02fc*/ 	.word	0x00014020
        /*0300*/ 	.short	0x010a
        /*0302*/ 	.byte	0x1c
	.zero		1


	//----- nvinfo : EIATTR_NUM_MBARRIERS
	.align		4
.L_48:
        /*0304*/ 	.byte	0x03, 0x38
        /*0306*/ 	.short	0x0008


	//----- nvinfo : EIATTR_EXIT_INSTR_OFFSETS
	.align		4
        /*0308*/ 	.byte	0x04, 0x1c
        /*030a*/ 	.short	(.L_50 - .L_49)


	//   ....[0]....
.L_49:
        /*030c*/ 	.word	0x00002c90


	//----- nvinfo : EIATTR_REQNTID
	.align		4
.L_50:
        /*0310*/ 	.byte	0x04, 0x10
        /*0312*/ 	.short	(.L_52 - .L_51)
.L_51:
        /*0314*/ 	.word	0x00000100
        /*0318*/ 	.word	0x00000001
        /*031c*/ 	.word	0x00000001


	//----- nvinfo : EIATTR_CRS_STACK_SIZE
	.align		4
.L_52:
        /*0320*/ 	.byte	0x04, 0x1e
        /*0322*/ 	.short	(.L_54 - .L_53)
.L_53:
        /*0324*/ 	.word	0x00000000


	//----- nvinfo : EIATTR_CBANK_PARAM_SIZE
	.align		4
.L_54:
        /*0328*/ 	.byte	0x03, 0x19
        /*032a*/ 	.short	0x0050


	//----- nvinfo : EIATTR_PARAM_CBANK
	.align		4
        /*032c*/ 	.byte	0x04, 0x0a
        /*032e*/ 	.short	(.L_56 - .L_55)
	.align		4
.L_55:
        /*0330*/ 	.word	index@(.nv.constant0.gluon_tcgen05)
        /*0334*/ 	.short	0x0380
        /*0336*/ 	.short	0x0050


	//----- nvinfo : EIATTR_SW_WAR
	.align		4
.L_56:
        /*0338*/ 	.byte	0x04, 0x36
        /*033a*/ 	.short	(.L_58 - .L_57)
.L_57:
        /*033c*/ 	.word	0x00000008
.L_58:


//--------------------- .nv.compat                --------------------------
	.section	.nv.compat,"",@"SHT_CUDA_COMPAT_INFO"
	.align	4
        /*0000*/ 	.byte	0x02, 0x02, 0x02, 0x00, 0x02, 0x05, 0x05, 0x00, 0x02, 0x03, 0x03, 0x00, 0x02, 0x06, 0x01, 0x00


//--------------------- .nv.callgraph             --------------------------
	.section	.nv.callgraph,"",@"SHT_CUDA_CALLGRAPH"
	.align	4
	.sectionentsize	8
	.align		4
        /*0000*/ 	.word	0x00000000
	.align		4
        /*0004*/ 	.word	0xffffffff
	.align		4
        /*0008*/ 	.word	0x00000000
	.align		4
        /*000c*/ 	.word	0xfffffffe
	.align		4
        /*0010*/ 	.word	0x00000000
	.align		4
        /*0014*/ 	.word	0xfffffffd
	.align		4
        /*0018*/ 	.word	0x00000000
	.align		4
        /*001c*/ 	.word	0xfffffffc


//--------------------- .text.gluon_tcgen05       --------------------------
	.section	.text.gluon_tcgen05,"ax",@progbits
	.align	128
        .global         gluon_tcgen05
        .type           gluon_tcgen05,@function
        .size           gluon_tcgen05,(.L_x_85 - gluon_tcgen05)
        .other          gluon_tcgen05,@"STO_CUDA_ENTRY STV_DEFAULT"
gluon_tcgen05:
.text.gluon_tcgen05:
[----:B------:R-:W1:Y:S01]  /*0000*/  LDC R1, c[0x0][0x37c] ;  /* 0x0000df00ff017b82 */ /* 0x000e620000000800 */
[----:B------:R-:W2:Y:S02]  /*0010*/  S2R R0, SR_TID.X ;  /* 0x0000000000007919 */ /* 0x000ea40000002100 */
[----:B--2---:R-:W-:-:S13]  /*0020*/  ISETP.GE.U32.AND P2, PT, R0, 0x20, PT ;  /* 0x000000200000780c */ /* 0x004fda0003f46070 */
[----:B------:R-:W-:Y:S05]  /*0030*/  @P2 BRA `(.L_x_0) ;  /* 0x0000000000b82947 */ /* 0x000fea0003800000 */
[----:B------:R-:W2:Y:S01]  /*0040*/  S2UR UR6, SR_CgaCtaId ;  /* 0x00000000000679c3 */ /* 0x000ea20000008800 */
[----:B------:R-:W-:Y:S01]  /*0050*/  NOP ;  /* 0x0000000000007918 */ /* 0x000fe20000000000 */
[----:B------:R-:W-:Y:S02]  /*0060*/  UMOV UR4, 0x40 ;  /* 0x0000004000047882 */ /* 0x000fe40000000000 */
[----:B--2---:R-:W-:-:S09]  /*0070*/  ULEA UR4, UR6, UR4, 0x18 ;  /* 0x0000000406047291 */ /* 0x004fd2000f8ec0ff */
[----:B------:R-:W2:Y:S01]  /*0080*/  LDS.U8 R2, [UR4] ;  /* 0x00000004ff027984 */ /* 0x000ea20008000000 */
[----:B------:R-:W-:Y:S02]  /*0090*/  UMOV UR4, 0x400 ;  /* 0x0000040000047882 */ /* 0x000fe40000000000 */
[----:B------:R-:W-:Y:S01]  /*00a0*/  ULEA UR4, UR6, UR4, 0x18 ;  /* 0x0000000406047291 */ /* 0x000fe2000f8ec0ff */
[----:B--2---:R-:W-:-:S13]  /*00b0*/  ISETP.NE.AND P0, PT, R2, RZ, PT ;  /* 0x000000ff0200720c */ /* 0x004fda0003f05270 */
[----:B------:R-:W-:Y:S05]  /*00c0*/  @P0 BRA `(.L_x_1) ;  /* 0x00000000007c0947 */ /* 0x000fea0003800000 */
[----:B------:R-:W-:-:S13]  /*00d0*/  ELECT P0, URZ, PT ;  /* 0x0000000000ff782f */ /* 0x000fda0003800000 */
[----:B------:R-:W-:Y:S05]  /*00e0*/  @!P0 BRA `(.L_x_2) ;  /* 0x0000000000848947 */ /* 0x000fea0003800000 */
[----:B------:R-:W-:Y:S01]  /*00f0*/  UMOV UR5, 0x8 ;  /* 0x0000000800057882 */ /* 0x000fe20000000000 */
[----:B------:R-:W-:Y:S02]  /*0100*/  IMAD.MOV.U32 R5, RZ, RZ, 0x1 ;  /* 0x00000001ff057424 */ /* 0x000fe400078e00ff */
[----:B------:R-:W-:Y:S02]  /*0110*/  IMAD.MOV.U32 R3, RZ, RZ, 0xff ;  /* 0x000000ffff037424 */ /* 0x000fe400078e00ff */
[----:B------:R-:W-:Y:S04]  /*0120*/  DEPBAR.LE SB2, 0x36 ;  /* 0x0000ad800000791a */ /* 0x000fe80000000000 */
[----:B------:R-:W2:Y:S02]  /*0130*/  UTCATOMSWS.FIND_AND_SET.ALIGN UP0, UR5, UR5 ;  /* 0x00000005000575e3 */ /* 0x000ea40008000800 */
[----:B--2---:R-:W-:-:S04]  /*0140*/  PLOP3.LUT P0, PT, PT, PT, UP0, 0x80, 0x8 ;  /* 0x000000000008781c */ /* 0x004fc80003f0f008 */
[----:B------:R-:W-:-:S04]  /*0150*/  SEL R2, RZ, 0xffffffff, !P0 ;  /* 0xffffffffff027807 */ /* 0x000fc80004000000 */
[----:B------:R-:W-:Y:S01]  /*0160*/  ISETP.NE.AND P0, PT, R2, RZ, PT ;  /* 0x000000ff0200720c */ /* 0x000fe20003f05270 */
[----:B------:R-:W-:-:S12]  /*0170*/  IMAD.U32 R2, RZ, RZ, UR5 ;  /* 0x00000005ff027e24 */ /* 0x000fd8000f8e00ff */
[----:B------:R-:W-:Y:S05]  /*0180*/  @P0 BRA `(.L_x_3) ;  /* 0x0000000000240947 */ /* 0x000fea0003800000 */
.L_x_4:
[----:B------:R-:W-:Y:S05]  /*0190*/  NANOSLEEP 0x64 ;  /* 0x000000640000795d */ /* 0x000fea0003800000 */
[----:B------:R-:W-:-:S05]  /*01a0*/  UMOV UR5, 0x8 ;  /* 0x0000000800057882 */ /* 0x000fca0000000000 */
[----:B------:R-:W-:Y:S04]  /*01b0*/  DEPBAR.LE SB2, 0x36 ;  /* 0x0000ad800000791a */ /* 0x000fe80000000000 */
[----:B------:R-:W2:Y:S02]  /*01c0*/  UTCATOMSWS.FIND_AND_SET.ALIGN UP0, UR5, UR5 ;  /* 0x00000005000575e3 */ /* 0x000ea40008000800 */
[----:B--2---:R-:W-:-:S04]  /*01d0*/  PLOP3.LUT P0, PT, PT, PT, UP0, 0x80, 0x8 ;  /* 0x000000000008781c */ /* 0x004fc80003f0f008 */
[----:B------:R-:W-:-:S04]  /*01e0*/  SEL R2, RZ, 0xffffffff, !P0 ;  /* 0xffffffffff027807 */ /* 0x000fc80004000000 */
[----:B------:R-:W-:Y:S01]  /*01f0*/  ISETP.NE.AND P0, PT, R2, RZ, PT ;  /* 0x000000ff0200720c */ /* 0x000fe20003f05270 */
[----:B------:R-:W-:-:S12]  /*0200*/  IMAD.U32 R2, RZ, RZ, UR5 ;  /* 0x00000005ff027e24 */ /* 0x000fd8000f8e00ff */
[----:B------:R-:W-:Y:S05]  /*0210*/  @!P0 BRA `(.L_x_4) ;  /* 0xfffffffc00dc8947 */ /* 0x000fea000383ffff */
.L_x_3:
[C---:B------:R-:W-:Y:S01]  /*0220*/  VIADD R4, R2.reuse, 0x10 ;  /* 0x0000001002047836 */ /* 0x040fe20000000000 */
[----:B------:R-:W-:Y:S01]  /*0230*/  UMOV UR5, 0x50 ;  /* 0x0000005000057882 */ /* 0x000fe20000000000 */
[----:B------:R-:W-:Y:S01]  /*0240*/  SHF.L.U32 R3, R3, R2, RZ ;  /* 0x0000000203037219 */ /* 0x000fe200000006ff */
[----:B------:R-:W-:Y:S01]  /*0250*/  ULEA UR5, UR6, UR5, 0x18 ;  /* 0x0000000506057291 */ /* 0x000fe2000f8ec0ff */
[----:B------:R-:W-:Y:S01]  /*0260*/  IMAD.SHL.U32 R2, R2, 0x20, RZ ;  /* 0x0000002002027824 */ /* 0x000fe200078e00ff */
[----:B------:R-:W-:-:S04]  /*0270*/  SHF.L.U32 R4, R5, R4, RZ ;  /* 0x0000000405047219 */ /* 0x000fc800000006ff */
[----:B------:R-:W-:-:S05]  /*0280*/  LOP3.LUT R3, R4, R3, RZ, 0xfc, !PT ;  /* 0x0000000304037212 */ /* 0x000fca00078efcff */
[----:B------:R2:W-:Y:S04]  /*0290*/  ATOMS.OR RZ, [UR5], R3 ;  /* 0x00000003ffff798c */ /* 0x0005e8000b000005 */
[----:B------:R2:W-:Y:S01]  /*02a0*/  STS [UR4], R2 ;  /* 0x00000002ff007988 */ /* 0x0005e20008000804 */
[----:B------:R-:W-:Y:S05]  /*02b0*/  BRA `(.L_x_2) ;  /* 0x0000000000107947 */ /* 0x000fea0003800000 */
.L_x_1:
[----:B------:R-:W-:Y:S01]  /*02c0*/  IMAD.MOV.U32 R3, RZ, RZ, -0x1 ;  /* 0xffffffffff037424 */ /* 0x000fe200078e00ff */
[----:B------:R-:W-:-:S04]  /*02d0*/  MOV R2, 0x300 ;  /* 0x0000030000027802 */ /* 0x000fc80000000f00 */
[----:B------:R2:W-:Y:S03]  /*02e0*/  STS [UR4], R3 ;  /* 0x00000003ff007988 */ /* 0x0005e60008000804 */
[----:B-12---:R-:W-:Y:S05]  /*02f0*/  CALL.REL.NOINC `($__internal_1_$__cuda_sm10x_tcgen05_guardrail_trap_phase_invalid_during_alloc) ;  /* 0x0000002800a47944 */ /* 0x006fea0003c00000 */
.L_x_2:
[----:B------:R-:W-:Y:S05]  /*0300*/  WARPSYNC.ALL ;  /* 0x0000000000007948 */ /* 0x000fea0003800000 */
[----:B------:R-:W-:Y:S01]  /*0310*/  NOP ;  /* 0x0000000000007918 */ /* 0x000fe20000000000 */
.L_x_0:
[----:B------:R-:W3:Y:S08]  /*0320*/  S2UR UR4, SR_CgaCtaId ;  /* 0x00000000000479c3 */ /* 0x000ef00000008800 */
[----:B------:R-:W-:Y:S01]  /*0330*/  BAR.SYNC.DEFER_BLOCKING 0x0 ;  /* 0x0000000000007b1d */ /* 0x000fe20000010000 */
[----:B------:R-:W-:-:S05]  /*0340*/  LOP3.LUT R68, R0, 0xff, RZ, 0xc0, !PT ;  /* 0x000000ff00447812 */ /* 0x000fca00078ec0ff */
[----:B------:R-:W-:Y:S02]  /*0350*/  UMOV UR8, 0x400 ;  /* 0x0000040000087882 */ /* 0x000fe40000000000 */
[----:B------:R-:W4:Y:S08]  /*0360*/  LDC R4, c[0x0][0x398] ;  /* 0x0000e600ff047b82 */ /* 0x000f300000000800 */
[----:B------:R-:W5:Y:S01]  /*0370*/  LDC R10, c[0x0][0x3a0] ;  /* 0x0000e800ff0a7b82 */ /* 0x000f620000000800 */
[----:B---3--:R-:W-:-:S07]  /*0380*/  ULEA UR8, UR4, UR8, 0x18 ;  /* 0x0000000804087291 */ /* 0x008fce000f8ec0ff */
[----:B------:R-:W3:Y:S02]  /*0390*/  S2UR UR15, SR_CTAID.Y ;  /* 0x00000000000f79c3 */ /* 0x000ee40000002600 */
[----:B--2---:R-:W2:Y:S06]  /*03a0*/  LDS R3, [UR8] ;  /* 0x00000008ff037984 */ /* 0x004eac0008000800 */
[----:B------:R-:W-:Y:S06]  /*03b0*/  BAR.SYNC.DEFER_BLOCKING 0x0 ;  /* 0x0000000000007b1d */ /* 0x000fec0000010000 */
[----:B------:R-:W-:Y:S05]  /*03c0*/  @P2 BRA `(.L_x_5) ;  /* 0x0000000000182947 */ /* 0x000fea0003800000 */
[----:B------:R-:W-:Y:S01]  /*03d0*/  ELECT P0, URZ, PT ;  /* 0x0000000000ff782f */ /* 0x000fe20003800000 */
[----:B------:R-:W-:Y:S01]  /*03e0*/  IMAD.MOV.U32 R2, RZ, RZ, 0x1 ;  /* 0x00000001ff027424 */ /* 0x000fe200078e00ff */
[----:B------:R-:W-:Y:S01]  /*03f0*/  UMOV UR5, 0x40 ;  /* 0x0000004000057882 */ /* 0x000fe20000000000 */
[----:B------:R-:W-:Y:S01]  /*0400*/  UVIRTCOUNT.DEALLOC.SMPOOL 0x80 ;  /* 0x000000800000784c */ /* 0x000fe20000000000 */
[----:B------:R-:W-:-:S09]  /*0410*/  ULEA UR5, UR4, UR5, 0x18 ;  /* 0x0000000504057291 */ /* 0x000fd2000f8ec0ff */
[----:B------:R5:W-:Y:S03]  /*0420*/  @P0 STS.U8 [UR5], R2 ;  /* 0x00000002ff000988 */ /* 0x000be60008000005 */
.L_x_5:
[----:B------:R-:W5:Y:S01]  /*0430*/  S2UR UR4, SR_CTAID.Z ;  /* 0x00000000000479c3 */ /* 0x000f620000002700 */
[----:B------:R-:W4:Y:S01]  /*0440*/  LDCU UR5, c[0x0][0x370] ;  /* 0x00006e00ff0577ac */ /* 0x000f220008000800 */
[----:B------:R-:W-:Y:S01]  /*0450*/  ISETP.GE.U32.AND P0, PT, R68, 0x20, PT ;  /* 0x000000204400780c */ /* 0x000fe20003f06070 */
[----:B----4-:R-:W-:Y:S01]  /*0460*/  VIADD R4, R4, 0xffffffff ;  /* 0xffffffff04047836 */ /* 0x010fe20000000000 */
[C---:B------:R-:W-:Y:S01]  /*0470*/  ISETP.NE.U32.AND P3, PT, R68.reuse, RZ, PT ;  /* 0x000000ff4400720c */ /* 0x040fe20003f65070 */
[----:B------:R-:W5:Y:S01]  /*0480*/  LDCU UR6, c[0x0][0x374] ;  /* 0x00006e80ff0677ac */ /* 0x000f620008000800 */
[----:B------:R-:W-:Y:S01]  /*0490*/  LEA R11, R68, UR8, 0x2 ;  /* 0x00000008440b7c11 */ /* 0x000fe2000f8e10ff */
[----:B-----5:R-:W-:Y:S01]  /*04a0*/  VIADD R12, R10, 0xffffffff ;  /* 0xffffffff0a0c7836 */ /* 0x020fe20000000000 */
[----:B------:R-:W4:Y:S01]  /*04b0*/  S2UR UR7, SR_CTAID.X ;  /* 0x00000000000779c3 */ /* 0x000f220000002500 */
[----:B------:R-:W5:Y:S01]  /*04c0*/  LDCU.64 UR20, c[0x0][0x3c0] ;  /* 0x00007800ff1477ac */ /* 0x000f620008000a00 */
[----:B--2---:R-:W-:Y:S01]  /*04d0*/  R2UR UR23, R3 ;  /* 0x00000000031772ca */ /* 0x004fe200000e0000 */
[----:B------:R-:W-:Y:S04]  /*04e0*/  BSSY.RECONVERGENT B0, `(.L_x_6) ;  /* 0x0000011000007945 */ /* 0x000fe80003800200 */
[----:B------:R2:W-:Y:S01]  /*04f0*/  @!P0 STS [R11], RZ ;  /* 0x000000ff0b008388 */ /* 0x0005e20000000800 */
[----:B------:R-:W-:-:S03]  /*0500*/  NOP ;  /* 0x0000000000007918 */ /* 0x000fc60000000000 */
[----:B------:R2:W-:Y:S01]  /*0510*/  @!P3 STS [UR8+0x24], R4 ;  /* 0x00002404ff00b988 */ /* 0x0005e20008000808 */
[----:B---3--:R-:W-:-:S03]  /*0520*/  UIMAD UR4, UR4, UR6, UR15 ;  /* 0x00000006040472a4 */ /* 0x008fc6000f8e020f */
[----:B------:R2:W-:Y:S01]  /*0530*/  @!P3 STS [UR8+0x20], R12 ;  /* 0x0000200cff00b988 */ /* 0x0005e20008000808 */
[----:B----4-:R-:W-:-:S04]  /*0540*/  UIMAD UR4, UR4, UR5, UR7 ;  /* 0x00000005040472a4 */ /* 0x010fc8000f8e0207 */
[----:B------:R-:W-:-:S04]  /*0550*/  UIMAD UR4, UR4, 0x180, URZ ;  /* 0x00000180040478a4 */ /* 0x000fc8000f8e02ff */
[----:B-----5:R-:W-:-:S04]  /*0560*/  UIADD3 UR24, UP0, UPT, UR4, UR20, URZ ;  /* 0x0000001404187290 */ /* 0x020fc8000ff1e0ff */
[----:B------:R-:W-:Y:S01]  /*0570*/  ULEA.HI.X.SX32 UR25, UR4, UR21, 0x1, UP0 ;  /* 0x0000001504197291 */ /* 0x000fe200080f0eff */
[----:B--2---:R-:W-:Y:S11]  /*0580*/  @P3 BRA `(.L_x_7) ;  /* 0x0000000000183947 */ /* 0x004ff60003800000 */
[----:B------:R-:W2:Y:S01]  /*0590*/  LDS R2, [UR8+0x8] ;  /* 0x00000808ff027984 */ /* 0x000ea20008000800 */
[----:B------:R-:W3:Y:S01]  /*05a0*/  LDC.64 R6, c[0x0][0x380] ;  /* 0x0000e000ff067b82 */ /* 0x000ee20000000a00 */
[----:B------:R-:W-:Y:S02]  /*05b0*/  IMAD.MOV.U32 R3, RZ, RZ, 0x70 ;  /* 0x00000070ff037424 */ /* 0x000fe400078e00ff */
[----:B---3--:R3:W-:Y:S03]  /*05c0*/  STS.64 [UR8], R6 ;  /* 0x00000006ff007988 */ /* 0x0087e60008000a08 */
[----:B--2---:R-:W-:-:S05]  /*05d0*/  LOP3.LUT R2, R2, 0x10, R3, 0xd8, !PT ;  /* 0x0000001002027812 */ /* 0x004fca00078ed803 */
[----:B------:R3:W-:Y:S02]  /*05e0*/  STS [UR8+0x8], R2 ;  /* 0x00000802ff007988 */ /* 0x0007e40008000808 */
.L_x_7:
[----:B------:R-:W-:Y:S05]  /*05f0*/  BSYNC.RECONVERGENT B0 ;  /* 0x0000000000007941 */ /* 0x000fea0003800200 */
.L_x_6:
[----:B------:R-:W-:Y:S04]  /*0600*/  BSSY.RECONVERGENT B0, `(.L_x_8) ;  /* 0x000000a000007945 */ /* 0x000fe80003800200 */
[----:B------:R-:W-:Y:S05]  /*0610*/  @P3 BRA `(.L_x_9) ;  /* 0x0000000000203947 */ /* 0x000fea0003800000 */
[----:B---3--:R-:W2:Y:S01]  /*0620*/  LDS R2, [UR8+0x34] ;  /* 0x00003408ff027984 */ /* 0x008ea20008000800 */
[----:B------:R-:W-:Y:S02]  /*0630*/  IMAD.MOV.U32 R3, RZ, RZ, 0x1f000000 ;  /* 0x1f000000ff037424 */ /* 0x000fe400078e00ff */
[----:B------:R-:W-:Y:S01]  /*0640*/  @!P3 IMAD.MOV.U32 R5, RZ, RZ, 0x3f ;  /* 0x0000003fff05b424 */ /* 0x000fe200078e00ff */
[----:B------:R-:W3:Y:S02]  /*0650*/  @!P3 LDS R6, [UR8+0x38] ;  /* 0x00003808ff06b984 */ /* 0x000ee40008000800 */
[----:B--2---:R-:W-:Y:S02]  /*0660*/  LOP3.LUT R2, R2, 0xff000000, R3, 0xb8, !PT ;  /* 0xff00000002027812 */ /* 0x004fe400078eb803 */
[----:B---3--:R-:W-:-:S03]  /*0670*/  @!P3 LOP3.LUT R3, R6, 0xff, R5, 0xb8, !PT ;  /* 0x000000ff0603b812 */ /* 0x008fc600078eb805 */
[----:B------:R2:W-:Y:S04]  /*0680*/  STS [UR8+0x34], R2 ;  /* 0x00003402ff007988 */ /* 0x0005e80008000808 */
[----:B------:R2:W-:Y:S02]  /*0690*/  @!P3 STS [UR8+0x38], R3 ;  /* 0x00003803ff00b988 */ /* 0x0005e40008000808 */
.L_x_9:
[----:B------:R-:W-:Y:S05]  /*06a0*/  BSYNC.RECONVERGENT B0 ;  /* 0x0000000000007941 */ /* 0x000fea0003800200 */
.L_x_8:
[----:B------:R-:W-:Y:S04]  /*06b0*/  BSSY.RECONVERGENT B0, `(.L_x_10) ;  /* 0x000000e000007945 */ /* 0x000fe80003800200 */
[----:B------:R-:W-:Y:S05]  /*06c0*/  @P3 BRA `(.L_x_11) ;  /* 0x0000000000303947 */ /* 0x000fea0003800000 */
[----:B--2---:R-:W2:Y:S01]  /*06d0*/  LDS R3, [UR8+0x34] ;  /* 0x00003408ff037984 */ /* 0x004ea20008000800 */
[----:B------:R-:W4:Y:S03]  /*06e0*/  LDC.64 R8, c[0x0][0x3a8] ;  /* 0x0000ea00ff087b82 */ /* 0x000f260000000a00 */
[----:B---3--:R-:W3:Y:S01]  /*06f0*/  LDS R2, [UR8+0x1c] ;  /* 0x00001c08ff027984 */ /* 0x008ee20008000800 */
[C---:B----4-:R-:W-:Y:S01]  /*0700*/  SHF.L.U64.HI R6, R8.reuse, 0x1, R9 ;  /* 0x0000000108067819 */ /* 0x050fe20000010209 */
[----:B------:R-:W-:-:S03]  /*0710*/  IMAD.SHL.U32 R5, R8, 0x2, RZ ;  /* 0x0000000208057824 */ /* 0x000fc600078e00ff */
[--C-:B------:R-:W-:Y:S02]  /*0720*/  SHF.R.U32.HI R7, RZ, 0x4, R6.reuse ;  /* 0x00000004ff077819 */ /* 0x100fe40000011606 */
[----:B------:R-:W-:-:S05]  /*0730*/  SHF.R.U64 R5, R5, 0x4, R6 ;  /* 0x0000000405057819 */ /* 0x000fca0000001206 */
[----:B------:R4:W-:Y:S01]  /*0740*/  STS [UR8+0xc], R5 ;  /* 0x00000c05ff007988 */ /* 0x0009e20008000808 */
[----:B--2---:R-:W-:Y:S02]  /*0750*/  LOP3.LUT R3, R3, 0x7, RZ, 0xb8, !PT ;  /* 0x0000000703037812 */ /* 0x004fe400078eb8ff */
[----:B---3--:R-:W-:-:S03]  /*0760*/  LOP3.LUT R2, R2, 0xf, R7, 0xb8, !PT ;  /* 0x0000000f02027812 */ /* 0x008fc600078eb807 */
[----:B------:R4:W-:Y:S04]  /*0770*/  STS [UR8+0x34], R3 ;  /* 0x00003403ff007988 */ /* 0x0009e80008000808 */
[----:B------:R4:W-:Y:S02]  /*0780*/  STS [UR8+0x1c], R2 ;  /* 0x00001c02ff007988 */ /* 0x0009e40008000808 */
.L_x_11:
[----:B------:R-:W-:Y:S05]  /*0790*/  BSYNC.RECONVERGENT B0 ;  /* 0x0000000000007941 */ /* 0x000fea0003800200 */
.L_x_10:
[----:B------:R-:W-:Y:S04]  /*07a0*/  BSSY.RECONVERGENT B1, `(.L_x_12) ;  /* 0x000001a000017945 */ /* 0x000fe80003800200 */
[----:B------:R-:W-:Y:S04]  /*07b0*/  BSSY.RELIABLE B0, `(.L_x_13) ;  /* 0x0000015000007945 */ /* 0x000fe80003800100 */
[----:B------:R-:W-:Y:S05]  /*07c0*/  @P3 BRA `(.L_x_14) ;  /* 0x0000000000203947 */ /* 0x000fea0003800000 */
[----:B--234-:R-:W2:Y:S02]  /*07d0*/  LDS R2, [UR8+0x34] ;  /* 0x00003408ff027984 */ /* 0x01cea40008000800 */
[----:B--2---:R-:W-:-:S05]  /*07e0*/  LOP3.LUT R2, R2, 0x38, RZ, 0xb8, !PT ;  /* 0x0000003802027812 */ /* 0x004fca00078eb8ff */
[----:B------:R2:W-:Y:S01]  /*07f0*/  STS [UR8+0x34], R2 ;  /* 0x00003402ff007988 */ /* 0x0005e20008000808 */
[----:B------:R-:W-:Y:S05]  /*0800*/  @P3 BRA `(.L_x_15) ;  /* 0x0000000000203947 */ /* 0x000fea0003800000 */
[----:B--2---:R-:W2:Y:S01]  /*0810*/  LDS R2, [UR8+0x8] ;  /* 0x00000808ff027984 */ /* 0x004ea20008000800 */
[----:B------:R-:W-:-:S05]  /*0820*/  IMAD.MOV.U32 R3, RZ, RZ, 0x780 ;  /* 0x00000780ff037424 */ /* 0x000fca00078e00ff */
[----:B--2---:R-:W-:-:S05]  /*0830*/  LOP3.LUT R2, R2, 0x300, R3, 0xd8, !PT ;  /* 0x0000030002027812 */ /* 0x004fca00078ed803 */
[----:B------:R5:W-:Y:S02]  /*0840*/  STS [UR8+0x8], R2 ;  /* 0x00000802ff007988 */ /* 0x000be40008000808 */
.L_x_14:
[----:B------:R-:W-:Y:S05]  /*0850*/  @P3 BRA `(.L_x_16) ;  /* 0x0000000000283947 */ /* 0x000fea0003800000 */
[----:B--2345:R-:W2:Y:S02]  /*0860*/  LDS R2, [UR8+0x8] ;  /* 0x00000808ff027984 */ /* 0x03cea40008000800 */
[----:B--2---:R-:W-:-:S05]  /*0870*/  LOP3.LUT R2, R2, 0x1800, RZ, 0xb8, !PT ;  /* 0x0000180002027812 */ /* 0x004fca00078eb8ff */
[----:B------:R3:W-:Y:S02]  /*0880*/  STS [UR8+0x8], R2 ;  /* 0x00000802ff007988 */ /* 0x0007e40008000808 */
.L_x_15:
[----:B------:R-:W-:Y:S05]  /*0890*/  @P3 BREAK.RELIABLE B0 ;  /* 0x0000000000003942 */ /* 0x000fea0003800100 */
[----:B------:R-:W-:Y:S05]  /*08a0*/  @P3 BRA `(.L_x_17) ;  /* 0x0000000000243947 */ /* 0x000fea0003800000 */
[----:B------:R-:W4:Y:S01]  /*08b0*/  LDS R3, [UR8+0x8] ;  /* 0x00000808ff037984 */ /* 0x000f220008000800 */
[----:B--23--:R-:W-:-:S05]  /*08c0*/  IMAD.MOV.U32 R2, RZ, RZ, 0x6000 ;  /* 0x00006000ff027424 */ /* 0x00cfca00078e00ff */
[----:B----4-:R-:W-:-:S04]  /*08d0*/  LOP3.LUT R2, R3, 0x4000, R2, 0xd8, !PT ;  /* 0x0000400003027812 */ /* 0x010fc800078ed802 */
[----:B------:R-:W-:-:S05]  /*08e0*/  LOP3.LUT R2, R2, 0x400000, RZ, 0xb8, !PT ;  /* 0x0040000002027812 */ /* 0x000fca00078eb8ff */
[----:B------:R2:W-:Y:S02]  /*08f0*/  STS [UR8+0x8], R2 ;  /* 0x00000802ff007988 */ /* 0x0005e40008000808 */
.L_x_16:
[----:B------:R-:W-:Y:S05]  /*0900*/  BSYNC.RELIABLE B0 ;  /* 0x0000000000007941 */ /* 0x000fea0003800100 */
.L_x_13:
[----:B--2345:R-:W2:Y:S02]  /*0910*/  @!P3 LDS R2, [UR8+0x8] ;  /* 0x00000808ff02b984 */ /* 0x03cea40008000800 */
[----:B--2---:R-:W-:-:S05]  /*0920*/  @!P3 LOP3.LUT R2, R2, 0x8000, RZ, 0xb8, !PT ;  /* 0x000080000202b812 */ /* 0x004fca00078eb8ff */
[----:B------:R4:W-:Y:S02]  /*0930*/  @!P3 STS [UR8+0x8], R2 ;  /* 0x00000802ff00b988 */ /* 0x0009e40008000808 */
.L_x_17:
[----:B------:R-:W-:Y:S05]  /*0940*/  BSYNC.RECONVERGENT B1 ;  /* 0x0000000000017941 */ /* 0x000fea0003800200 */
.L_x_12:
[----:B------:R-:W-:Y:S05]  /*0950*/  WARPSYNC.ALL ;  /* 0x0000000000007948 */ /* 0x000fea0003800000 */
[----:B------:R-:W-:Y:S01]  /*0960*/  NOP ;  /* 0x0000000000007918 */ /* 0x000fe20000000000 */
[----:B------:R-:W-:Y:S05]  /*0970*/  @P0 BRA `(.L_x_18) ;  /* 0x0000000000300947 */ /* 0x000fea0003800000 */
[----:B--234-:R-:W2:Y:S01]  /*0980*/  S2R R2, SR_LANEID ;  /* 0x0000000000027919 */ /* 0x01cea20000000000 */
[----:B------:R-:W-:Y:S05]  /*0990*/  WARPSYNC.ALL ;  /* 0x0000000000007948 */ /* 0x000fea0003800000 */
[----:B------:R-:W-:Y:S01]  /*09a0*/  NOP ;  /* 0x0000000000007918 */ /* 0x000fe20000000000 */
[----:B--2---:R-:W-:-:S05]  /*09b0*/  IMAD.SHL.U32 R5, R2, 0x4, RZ ;  /* 0x0000000402057824 */ /* 0x004fca00078e00ff */
[----:B------:R-:W2:Y:S01]  /*09c0*/  LDS R7, [R5+UR8] ;  /* 0x0000000805077984 */ /* 0x000ea20008000800 */
[----:B------:R-:W-:-:S05]  /*09d0*/  IADD3 R2, P1, PT, R5, UR24, RZ ;  /* 0x0000001805027c10 */ /* 0x000fca000ff3e0ff */
[----:B------:R-:W-:-:S05]  /*09e0*/  IMAD.X R3, RZ, RZ, UR25, P1 ;  /* 0x00000019ff037e24 */ /* 0x000fca00088e06ff */
[----:B--2---:R5:W2:Y:S01]  /*09f0*/  ATOMG.E.EXCH.STRONG.GPU PT, RZ, [R2], R7 ;  /* 0x0000000702ff73a8 */ /* 0x004aa200041ee100 */
[----:B------:R-:W-:-:S04]  /*0a00*/  DEPBAR {5,4,3,2,1,0} ;  /* 0x0000003f0000791a */ /* 0x000fc80000000000 */
[----:B------:R-:W3:Y:S02]  /*0a10*/  CCTL.E.C.LDCU.IV.DEEP [UR24] ;  /* 0x0000000018007540 */ /* 0x000ee40009c08000 */
[----:B---3--:R5:W-:Y:S01]  /*0a20*/  UTMACCTL.IV [UR24] ;  /* 0x00000000180079b9 */ /* 0x008be20008000000 */
[----:B------:R-:W-:Y:S01]  /*0a30*/  NOP ;  /* 0x0000000000007918 */ /* 0x000fe20000000000 */
.L_x_18:
[----:B------:R-:W-:Y:S05]  /*0a40*/  @P0 BRA `(.L_x_19) ;  /* 0x00000000000c0947 */ /* 0x000fea0003800000 */
[----:B------:R0:W-:Y:S01]  /*0a50*/  UTMACMDFLUSH ;  /* 0x00000000000079b7 */ /* 0x0001e20000000000 */
[----:B------:R-:W-:Y:S05]  /*0a60*/  @P0 BRA `(.L_x_19) ;  /* 0x0000000000040947 */ /* 0x000fea0003800000 */
[----:B------:R-:W-:-:S04]  /*0a70*/  DEPBAR.LE SB0, 0x0 ;  /* 0x000080000000791a */ /* 0x000fc80000000000 */
.L_x_19:
[----:B------:R-:W-:Y:S05]  /*0a80*/  WARPSYNC.ALL ;  /* 0x0000000000007948 */ /* 0x000fea0003800000 */
[----:B------:R-:W-:Y:S01]  /*0a90*/  NOP ;  /* 0x0000000000007918 */ /* 0x000fe20000000000 */
[----:B--2---:R-:W-:Y:S06]  /*0aa0*/  BAR.SYNC.DEFER_BLOCKING 0x0 ;  /* 0x0000000000007b1d */ /* 0x004fec0000010000 */
[----:B------:R-:W-:Y:S02]  /*0ab0*/  BSSY.RECONVERGENT B1, `(.L_x_20) ;  /* 0x000000b000017945 */ /* 0x000fe40003800200 */
[----:B------:R-:W-:Y:S06]  /*0ac0*/  BAR.SYNC.DEFER_BLOCKING 0x0 ;  /* 0x0000000000007b1d */ /* 0x000fec0000010000 */
[----:B------:R2:W-:Y:S01]  /*0ad0*/  @!P0 STS [R11], RZ ;  /* 0x000000ff0b008388 */ /* 0x0005e20000000800 */
[----:B------:R-:W-:Y:S01]  /*0ae0*/  NOP ;  /* 0x0000000000007918 */ /* 0x000fe20000000000 */
[----:B------:R-:W-:Y:S05]  /*0af0*/  @P3 BRA `(.L_x_21) ;  /* 0x0000000000183947 */ /* 0x000fea0003800000 */
[----:B---345:R-:W3:Y:S01]  /*0b00*/  LDS R2, [UR8+0x8] ;  /* 0x00000808ff027984 */ /* 0x038ee20008000800 */
[----:B------:R-:W4:Y:S01]  /*0b10*/  LDC.64 R6, c[0x0][0x388] ;  /* 0x0000e200ff067b82 */ /* 0x000f220000000a00 */
[----:B------:R-:W-:Y:S02]  /*0b20*/  IMAD.MOV.U32 R3, RZ, RZ, 0x70 ;  /* 0x00000070ff037424 */ /* 0x000fe400078e00ff */
[----:B----4-:R4:W-:Y:S03]  /*0b30*/  STS.64 [UR8], R6 ;  /* 0x00000006ff007988 */ /* 0x0109e60008000a08 */
[----:B---3--:R-:W-:-:S05]  /*0b40*/  LOP3.LUT R2, R2, 0x10, R3, 0xd8, !PT ;  /* 0x0000001002027812 */ /* 0x008fca00078ed803 */
[----:B------:R4:W-:Y:S02]  /*0b50*/  STS [UR8+0x8], R2 ;  /* 0x00000802ff007988 */ /* 0x0009e40008000808 */
.L_x_21:
[----:B-----5:R-:W-:Y:S05]  /*0b60*/  BSYNC.RECONVERGENT B1 ;  /* 0x0000000000017941 */ /* 0x020fea0003800200 */
.L_x_20:
[----:B------:R-:W-:Y:S04]  /*0b70*/  BSSY.RECONVERGENT B2, `(.L_x_22) ;  /* 0x000000f000027945 */ /* 0x000fe80003800200 */
[----:B------:R-:W-:Y:S04]  /*0b80*/  BSSY.RELIABLE B1, `(.L_x_23) ;  /* 0x000000c000017945 */ /* 0x000fe80003800100 */
[----:B------:R-:W-:Y:S05]  /*0b90*/  @P3 BRA `(.L_x_24) ;  /* 0x0000000000283947 */ /* 0x000fea0003800000 */
[----:B---34-:R-:W3:Y:S01]  /*0ba0*/  LDS R2, [UR8+0x34] ;  /* 0x00003408ff027984 */ /* 0x018ee20008000800 */
[----:B------:R-:W-:Y:S01]  /*0bb0*/  IMAD.MOV.U32 R3, RZ, RZ, 0x1f000000 ;  /* 0x1f000000ff037424 */ /* 0x000fe200078e00ff */
[----:B------:R-:W-:Y:S05]  /*0bc0*/  @P3 BREAK.RELIABLE B1 ;  /* 0x0000000000013942 */ /* 0x000fea0003800100 */
[----:B---3--:R-:W-:-:S05]  /*0bd0*/  LOP3.LUT R2, R2, 0xff000000, R3, 0xb8, !PT ;  /* 0xff00000002027812 */ /* 0x008fca00078eb803 */
[----:B------:R3:W-:Y:S01]  /*0be0*/  STS [UR8+0x34], R2 ;  /* 0x00003402ff007988 */ /* 0x0007e20008000808 */
[----:B------:R-:W-:Y:S05]  /*0bf0*/  @P3 BRA `(.L_x_25) ;  /* 0x0000000000183947 */ /* 0x000fea0003800000 */
[----:B---3--:R-:W3:Y:S01]  /*0c00*/  LDS R2, [UR8+0x38] ;  /* 0x00003808ff027984 */ /* 0x008ee20008000800 */
[----:B------:R-:W-:-:S05]  /*0c10*/  IMAD.MOV.U32 R3, RZ, RZ, 0xff ;  /* 0x000000ffff037424 */ /* 0x000fca00078e00ff */
[----:B---3--:R-:W-:-:S05]  /*0c20*/  LOP3.LUT R2, R2, 0xff, R3, 0xb8, !PT ;  /* 0x000000ff02027812 */ /* 0x008fca00078eb803 */
[----:B------:R5:W-:Y:S02]  /*0c30*/  STS [UR8+0x38], R2 ;  /* 0x00003802ff007988 */ /* 0x000be40008000808 */
.L_x_24:
[----:B------:R-:W-:Y:S05]  /*0c40*/  BSYNC.RELIABLE B1 ;  /* 0x0000000000017941 */ /* 0x000fea0003800100 */
.L_x_23:
[----:B------:R2:W-:Y:S02]  /*0c50*/  @!P3 STS [UR8+0x20], R12 ;  /* 0x0000200cff00b988 */ /* 0x0005e40008000808 */
.L_x_25:
[----:B------:R-:W-:Y:S05]  /*0c60*/  BSYNC.RECONVERGENT B2 ;  /* 0x0000000000027941 */ /* 0x000fea0003800200 */
.L_x_22:
[----:B------:R-:W-:Y:S05]  /*0c70*/  WARPSYNC.ALL ;  /* 0x0000000000007948 */ /* 0x000fea0003800000 */
[----:B------:R-:W-:Y:S01]  /*0c80*/  NOP ;  /* 0x0000000000007918 */ /* 0x000fe20000000000 */
[----:B------:R-:W2:Y:S01]  /*0c90*/  LDC R5, c[0x0][0x39c] ;  /* 0x0000e700ff057b82 */ /* 0x000ea20000000800 */
[----:B------:R-:W-:Y:S01]  /*0ca0*/  BSSY.RECONVERGENT B2, `(.L_x_26) ;  /* 0x0000010000027945 */ /* 0x000fe20003800200 */
[----:B--2---:R-:W-:-:S05]  /*0cb0*/  VIADD R5, R5, 0xffffffff ;  /* 0xffffffff05057836 */ /* 0x004fca0000000000 */
[----:B------:R2:W-:Y:S01]  /*0cc0*/  @!P3 STS [UR8+0x24], R5 ;  /* 0x00002405ff00b988 */ /* 0x0005e20008000808 */
[----:B------:R-:W-:Y:S05]  /*0cd0*/  @P3 BRA `(.L_x_27) ;  /* 0x0000000000303947 */ /* 0x000fea0003800000 */
[----:B------:R-:W2:Y:S01]  /*0ce0*/  LDS R3, [UR8+0x34] ;  /* 0x00003408ff037984 */ /* 0x000ea20008000800 */
[----:B----4-:R-:W4:Y:S03]  /*0cf0*/  LDC.64 R6, c[0x0][0x3b0] ;  /* 0x0000ec00ff067b82 */ /* 0x010f260000000a00 */
[----:B---3-5:R-:W3:Y:S01]  /*0d00*/  LDS R2, [UR8+0x1c] ;  /* 0x00001c08ff027984 */ /* 0x028ee20008000800 */
        /* <DEDUP_REMOVED lines=9> */
.L_x_27:
[----:B------:R-:W-:Y:S05]  /*0da0*/  BSYNC.RECONVERGENT B2 ;  /* 0x0000000000027941 */ /* 0x000fea0003800200 */
.L_x_26:
[----:B------:R-:W-:Y:S04]  /*0db0*/  BSSY.RECONVERGENT B3, `(.L_x_28) ;  /* 0x000001a000037945 */ /* 0x000fe80003800200 */
[----:B------:R-:W-:Y:S04]  /*0dc0*/  BSSY.RELIABLE B2, `(.L_x_29) ;  /* 0x0000015000027945 */ /* 0x000fe80003800100 */
[----:B------:R-:W-:Y:S05]  /*0dd0*/  @P3 BRA `(.L_x_30) ;  /* 0x0000000000203947 */ /* 0x000fea0003800000 */
[----:B---345:R-:W3:Y:S02]  /*0de0*/  LDS R2, [UR8+0x34] ;  /* 0x00003408ff027984 */ /* 0x038ee40008000800 */
[----:B---3--:R-:W-:-:S05]  /*0df0*/  LOP3.LUT R2, R2, 0x38, RZ, 0xb8, !PT ;  /* 0x0000003802027812 */ /* 0x008fca00078eb8ff */
[----:B------:R3:W-:Y:S01]  /*0e00*/  STS [UR8+0x34], R2 ;  /* 0x00003402ff007988 */ /* 0x0007e20008000808 */
[----:B------:R-:W-:Y:S05]  /*0e10*/  @P3 BRA `(.L_x_31) ;  /* 0x0000000000203947 */ /* 0x000fea0003800000 */
[----:B---3--:R-:W3:Y:S01]  /*0e20*/  LDS R2, [UR8+0x8] ;  /* 0x00000808ff027984 */ /* 0x008ee20008000800 */
[----:B------:R-:W-:-:S05]  /*0e30*/  IMAD.MOV.U32 R3, RZ, RZ, 0x780 ;  /* 0x00000780ff037424 */ /* 0x000fca00078e00ff */
[----:B---3--:R-:W-:-:S05]  /*0e40*/  LOP3.LUT R2, R2, 0x300, R3, 0xd8, !PT ;  /* 0x0000030002027812 */ /* 0x008fca00078ed803 */
[----:B------:R3:W-:Y:S02]  /*0e50*/  STS [UR8+0x8], R2 ;  /* 0x00000802ff007988 */ /* 0x0007e40008000808 */
.L_x_30:
[----:B------:R-:W-:Y:S05]  /*0e60*/  @P3 BRA `(.L_x_32) ;  /* 0x0000000000283947 */ /* 0x000fea0003800000 */
[----:B---345:R-:W3:Y:S02]  /*0e70*/  LDS R2, [UR8+0x8] ;  /* 0x00000808ff027984 */ /* 0x038ee40008000800 */
[----:B---3--:R-:W-:-:S05]  /*0e80*/  LOP3.LUT R2, R2, 0x1800, RZ, 0xb8, !PT ;  /* 0x0000180002027812 */ /* 0x008fca00078eb8ff */
[----:B------:R4:W-:Y:S02]  /*0e90*/  STS [UR8+0x8], R2 ;  /* 0x00000802ff007988 */ /* 0x0009e40008000808 */
.L_x_31:
[----:B------:R-:W-:Y:S05]  /*0ea0*/  @P3 BREAK.RELIABLE B2 ;  /* 0x0000000000023942 */ /* 0x000fea0003800100 */
[----:B------:R-:W-:Y:S05]  /*0eb0*/  @P3 BRA `(.L_x_33) ;  /* 0x0000000000243947 */ /* 0x000fea0003800000 */
[----:B---34-:R-:W3:Y:S01]  /*0ec0*/  LDS R2, [UR8+0x8] ;  /* 0x00000808ff027984 */ /* 0x018ee20008000800 */
[----:B------:R-:W-:-:S05]  /*0ed0*/  IMAD.MOV.U32 R3, RZ, RZ, 0x6000 ;  /* 0x00006000ff037424 */ /* 0x000fca00078e00ff */
[----:B---3--:R-:W-:-:S04]  /*0ee0*/  LOP3.LUT R2, R2, 0x4000, R3, 0xd8, !PT ;  /* 0x0000400002027812 */ /* 0x008fc800078ed803 */
[----:B------:R-:W-:-:S05]  /*0ef0*/  LOP3.LUT R2, R2, 0x400000, RZ, 0xb8, !PT ;  /* 0x0040000002027812 */ /* 0x000fca00078eb8ff */
[----:B------:R3:W-:Y:S02]  /*0f00*/  STS [UR8+0x8], R2 ;  /* 0x00000802ff007988 */ /* 0x0007e40008000808 */
.L_x_32:
[----:B------:R-:W-:Y:S05]  /*0f10*/  BSYNC.RELIABLE B2 ;  /* 0x0000000000027941 */ /* 0x000fea0003800100 */
.L_x_29:
[----:B---345:R-:W3:Y:S02]  /*0f20*/  @!P3 LDS R2, [UR8+0x8] ;  /* 0x00000808ff02b984 */ /* 0x038ee40008000800 */
[----:B---3--:R-:W-:-:S05]  /*0f30*/  @!P3 LOP3.LUT R2, R2, 0x8000, RZ, 0xb8, !PT ;  /* 0x000080000202b812 */ /* 0x008fca00078eb8ff */
[----:B------:R5:W-:Y:S02]  /*0f40*/  @!P3 STS [UR8+0x8], R2 ;  /* 0x00000802ff00b988 */ /* 0x000be40008000808 */
.L_x_33:
[----:B------:R-:W-:Y:S05]  /*0f50*/  BSYNC.RECONVERGENT B3 ;  /* 0x0000000000037941 */ /* 0x000fea0003800200 */
.L_x_28:
[----:B------:R-:W-:Y:S05]  /*0f60*/  WARPSYNC.ALL ;  /* 0x0000000000007948 */ /* 0x000fea0003800000 */
[----:B------:R-:W-:Y:S01]  /*0f70*/  NOP ;  /* 0x0000000000007918 */ /* 0x000fe20000000000 */
[----:B------:R-:W-:-:S04]  /*0f80*/  UIADD3 UR5, UPT, UPT, UR4, 0x80, URZ ;  /* 0x0000008004057890 */ /* 0x000fc8000fffe0ff */
[----:B------:R-:W-:-:S04]  /*0f90*/  UIADD3 UR26, UP0, UPT, UR5, UR20, URZ ;  /* 0x00000014051a7290 */ /* 0x000fc8000ff1e0ff */
[----:B------:R-:W-:Y:S01]  /*0fa0*/  ULEA.HI.X.SX32 UR27, UR5, UR21, 0x1, UP0 ;  /* 0x00000015051b7291 */ /* 0x000fe200080f0eff */
[----:B------:R-:W-:Y:S11]  /*0fb0*/  @P0 BRA `(.L_x_34) ;  /* 0x0000000000300947 */ /* 0x000ff60003800000 */
[----:B---345:R-:W3:Y:S01]  /*0fc0*/  S2R R2, SR_LANEID ;  /* 0x0000000000027919 */ /* 0x038ee20000000000 */
[----:B------:R-:W-:Y:S05]  /*0fd0*/  WARPSYNC.ALL ;  /* 0x0000000000007948 */ /* 0x000fea0003800000 */
[----:B------:R-:W-:Y:S01]  /*0fe0*/  NOP ;  /* 0x0000000000007918 */ /* 0x000fe20000000000 */
[----:B---3--:R-:W-:-:S05]  /*0ff0*/  IMAD.SHL.U32 R6, R2, 0x4, RZ ;  /* 0x0000000402067824 */ /* 0x008fca00078e00ff */
[----:B------:R-:W3:Y:S01]  /*1000*/  LDS R7, [R6+UR8] ;  /* 0x0000000806077984 */ /* 0x000ee20008000800 */
[----:B------:R-:W-:-:S05]  /*1010*/  IADD3 R2, P1, PT, R6, UR26, RZ ;  /* 0x0000001a06027c10 */ /* 0x000fca000ff3e0ff */
[----:B------:R-:W-:-:S05]  /*1020*/  IMAD.X R3, RZ, RZ, UR27, P1 ;  /* 0x0000001bff037e24 */ /* 0x000fca00088e06ff */
[----:B---3--:R3:W4:Y:S01]  /*1030*/  ATOMG.E.EXCH.STRONG.GPU PT, RZ, [R2], R7 ;  /* 0x0000000702ff73a8 */ /* 0x00872200041ee100 */
[----:B------:R-:W-:-:S04]  /*1040*/  DEPBAR {5,4,3,2,1,0} ;  /* 0x0000003f0000791a */ /* 0x000fc80000000000 */
[----:B------:R-:W5:Y:S02]  /*1050*/  CCTL.E.C.LDCU.IV.DEEP [UR26] ;  /* 0x000000001a007540 */ /* 0x000f640009c08000 */
[----:B-----5:R3:W-:Y:S01]  /*1060*/  UTMACCTL.IV [UR26] ;  /* 0x000000001a0079b9 */ /* 0x0207e20008000000 */
[----:B------:R-:W-:Y:S01]  /*1070*/  NOP ;  /* 0x0000000000007918 */ /* 0x000fe20000000000 */
.L_x_34:
[----:B------:R-:W-:Y:S05]  /*1080*/  @P0 BRA `(.L_x_35) ;  /* 0x00000000000c0947 */ /* 0x000fea0003800000 */
[----:B------:R0:W-:Y:S01]  /*1090*/  UTMACMDFLUSH ;  /* 0x00000000000079b7 */ /* 0x0001e20000000000 */
[----:B------:R-:W-:Y:S05]  /*10a0*/  @P0 BRA `(.L_x_35) ;  /* 0x0000000000040947 */ /* 0x000fea0003800000 */
[----:B------:R-:W-:-:S04]  /*10b0*/  DEPBAR.LE SB0, 0x0 ;  /* 0x000080000000791a */ /* 0x000fc80000000000 */
.L_x_35:
[----:B------:R-:W-:Y:S05]  /*10c0*/  WARPSYNC.ALL ;  /* 0x0000000000007948 */ /* 0x000fea0003800000 */
[----:B------:R-:W-:Y:S01]  /*10d0*/  NOP ;  /* 0x0000000000007918 */ /* 0x000fe20000000000 */
[----:B----4-:R-:W-:Y:S06]  /*10e0*/  BAR.SYNC.DEFER_BLOCKING 0x0 ;  /* 0x0000000000007b1d */ /* 0x010fec0000010000 */
[----:B------:R-:W-:Y:S02]  /*10f0*/  BSSY.RECONVERGENT B3, `(.L_x_36) ;  /* 0x000000b000037945 */ /* 0x000fe40003800200 */
[----:B------:R-:W-:Y:S06]  /*1100*/  BAR.SYNC.DEFER_BLOCKING 0x0 ;  /* 0x0000000000007b1d */ /* 0x000fec0000010000 */
[----:B------:R4:W-:Y:S01]  /*1110*/  @!P0 STS [R11], RZ ;  /* 0x000000ff0b008388 */ /* 0x0009e20000000800 */
[----:B------:R-:W-:Y:S01]  /*1120*/  NOP ;  /* 0x0000000000007918 */ /* 0x000fe20000000000 */
[----:B------:R-:W-:Y:S05]  /*1130*/  @P3 BRA `(.L_x_37) ;  /* 0x0000000000183947 */ /* 0x000fea0003800000 */
[----:B---3-5:R-:W3:Y:S01]  /*1140*/  LDS R2, [UR8+0x8] ;  /* 0x00000808ff027984 */ /* 0x028ee20008000800 */
[----:B------:R-:W5:Y:S01]  /*1150*/  LDC.64 R6, c[0x0][0x390] ;  /* 0x0000e400ff067b82 */ /* 0x000f620000000a00 */
[----:B------:R-:W-:Y:S02]  /*1160*/  IMAD.MOV.U32 R3, RZ, RZ, 0x70 ;  /* 0x00000070ff037424 */ /* 0x000fe400078e00ff */
[----:B-----5:R5:W-:Y:S03]  /*1170*/  STS.64 [UR8], R6 ;  /* 0x00000006ff007988 */ /* 0x020be60008000a08 */
[----:B---3--:R-:W-:-:S05]  /*1180*/  LOP3.LUT R2, R2, 0x10, R3, 0xd8, !PT ;  /* 0x0000001002027812 */ /* 0x008fca00078ed803 */
[----:B------:R5:W-:Y:S02]  /*1190*/  STS [UR8+0x8], R2 ;  /* 0x00000802ff007988 */ /* 0x000be40008000808 */
.L_x_37:
[----:B---3--:R-:W-:Y:S05]  /*11a0*/  BSYNC.RECONVERGENT B3 ;  /* 0x0000000000037941 */ /* 0x008fea0003800200 */
.L_x_36:
[----:B------:R-:W-:Y:S04]  /*11b0*/  BSSY.RECONVERGENT B4, `(.L_x_38) ;  /* 0x0000011000047945 */ /* 0x000fe80003800200 */
[----:B------:R-:W-:Y:S04]  /*11c0*/  BSSY.RELIABLE B3, `(.L_x_39) ;  /* 0x000000e000037945 */ /* 0x000fe80003800100 */
[----:B------:R-:W-:Y:S05]  /*11d0*/  @P3 BRA `(.L_x_40) ;  /* 0x0000000000243947 */ /* 0x000fea0003800000 */
[----:B-----5:R-:W3:Y:S01]  /*11e0*/  LDS R2, [UR8+0x34] ;  /* 0x00003408ff027984 */ /* 0x020ee20008000800 */
[----:B------:R-:W-:-:S05]  /*11f0*/  IMAD.MOV.U32 R3, RZ, RZ, 0x3f000000 ;  /* 0x3f000000ff037424 */ /* 0x000fca00078e00ff */
[----:B---3--:R-:W-:-:S05]  /*1200*/  LOP3.LUT R2, R2, 0xff000000, R3, 0xb8, !PT ;  /* 0xff00000002027812 */ /* 0x008fca00078eb803 */
[----:B------:R3:W-:Y:S01]  /*1210*/  STS [UR8+0x34], R2 ;  /* 0x00003402ff007988 */ /* 0x0007e20008000808 */
[----:B------:R-:W-:Y:S05]  /*1220*/  @P3 BRA `(.L_x_41) ;  /* 0x00000000001c3947 */ /* 0x000fea0003800000 */
[----:B---3--:R-:W3:Y:S01]  /*1230*/  LDS R2, [UR8+0x38] ;  /* 0x00003808ff027984 */ /* 0x008ee20008000800 */
[----:B------:R-:W-:-:S05]  /*1240*/  IMAD.MOV.U32 R3, RZ, RZ, 0x3f ;  /* 0x0000003fff037424 */ /* 0x000fca00078e00ff */
[----:B---3--:R-:W-:-:S05]  /*1250*/  LOP3.LUT R2, R2, 0xff, R3, 0xb8, !PT ;  /* 0x000000ff02027812 */ /* 0x008fca00078eb803 */
[----:B------:R3:W-:Y:S02]  /*1260*/  STS [UR8+0x38], R2 ;  /* 0x00003802ff007988 */ /* 0x0007e40008000808 */
.L_x_40:
[----:B------:R-:W-:Y:S05]  /*1270*/  @P3 BREAK.RELIABLE B3 ;  /* 0x0000000000033942 */ /* 0x000fea0003800100 */
[----:B------:R-:W-:Y:S05]  /*1280*/  @P3 BRA `(.L_x_42) ;  /* 0x00000000000c3947 */ /* 0x000fea0003800000 */
[----:B------:R2:W-:Y:S02]  /*1290*/  STS [UR8+0x20], R5 ;  /* 0x00002005ff007988 */ /* 0x0005e40008000808 */
.L_x_41:
[----:B------:R-:W-:Y:S05]  /*12a0*/  BSYNC.RELIABLE B3 ;  /* 0x0000000000037941 */ /* 0x000fea0003800100 */
.L_x_39:
[----:B------:R2:W-:Y:S02]  /*12b0*/  @!P3 STS [UR8+0x24], R4 ;  /* 0x00002404ff00b988 */ /* 0x0005e40008000808 */
.L_x_42:
[----:B------:R-:W-:Y:S05]  /*12c0*/  BSYNC.RECONVERGENT B4 ;  /* 0x0000000000047941 */ /* 0x000fea0003800200 */
.L_x_38:
[----:B------:R-:W-:Y:S05]  /*12d0*/  WARPSYNC.ALL ;  /* 0x0000000000007948 */ /* 0x000fea0003800000 */
[----:B------:R-:W-:Y:S01]  /*12e0*/  NOP ;  /* 0x0000000000007918 */ /* 0x000fe20000000000 */
[----:B------:R-:W-:Y:S04]  /*12f0*/  BSSY.RECONVERGENT B4, `(.L_x_43) ;  /* 0x000000e000047945 */ /* 0x000fe80003800200 */
[----:B------:R-:W-:Y:S05]  /*1300*/  @P3 BRA `(.L_x_44) ;  /* 0x0000000000303947 */ /* 0x000fea0003800000 */
[----:B------:R-:W2:Y:S02]  /*1310*/  LDS R3, [UR8+0x34] ;  /* 0x00003408ff037984 */ /* 0x000ea40008000800 */
[----:B--2---:R-:W2:Y:S02]  /*1320*/  LDC.64 R4, c[0x0][0x3b8] ;  /* 0x0000ee00ff047b82 */ /* 0x004ea40000000a00 */
[----:B---3-5:R-:W3:Y:S01]  /*1330*/  LDS R2, [UR8+0x1c] ;  /* 0x00001c08ff027984 */ /* 0x028ee20008000800 */
[C---:B--2---:R-:W-:Y:S01]  /*1340*/  SHF.L.U64.HI R5, R4.reuse, 0x1, R5 ;  /* 0x0000000104057819 */ /* 0x044fe20000010205 */
[----:B------:R-:W-:-:S03]  /*1350*/  IMAD.SHL.U32 R4, R4, 0x2, RZ ;  /* 0x0000000204047824 */ /* 0x000fc600078e00ff */
[--C-:B------:R-:W-:Y:S02]  /*1360*/  SHF.R.U32.HI R7, RZ, 0x4, R5.reuse ;  /* 0x00000004ff077819 */ /* 0x100fe40000011605 */
[----:B------:R-:W-:-:S05]  /*1370*/  SHF.R.U64 R4, R4, 0x4, R5 ;  /* 0x0000000404047819 */ /* 0x000fca0000001205 */
[----:B------:R2:W-:Y:S01]  /*1380*/  STS [UR8+0xc], R4 ;  /* 0x00000c04ff007988 */ /* 0x0005e20008000808 */
[----:B------:R-:W-:Y:S02]  /*1390*/  LOP3.LUT R3, R3, 0x7, RZ, 0xb8, !PT ;  /* 0x0000000703037812 */ /* 0x000fe400078eb8ff */
[----:B---3--:R-:W-:-:S03]  /*13a0*/  LOP3.LUT R2, R2, 0xf, R7, 0xb8, !PT ;  /* 0x0000000f02027812 */ /* 0x008fc600078eb807 */
[----:B------:R2:W-:Y:S04]  /*13b0*/  STS [UR8+0x34], R3 ;  /* 0x00003403ff007988 */ /* 0x0005e80008000808 */
[----:B------:R2:W-:Y:S02]  /*13c0*/  STS [UR8+0x1c], R2 ;  /* 0x00001c02ff007988 */ /* 0x0005e40008000808 */
.L_x_44:
[----:B------:R-:W-:Y:S05]  /*13d0*/  BSYNC.RECONVERGENT B4 ;  /* 0x0000000000047941 */ /* 0x000fea0003800200 */
.L_x_43:
[----:B------:R-:W-:Y:S04]  /*13e0*/  BSSY.RECONVERGENT B5, `(.L_x_45) ;  /* 0x000001a000057945 */ /* 0x000fe80003800200 */
[----:B------:R-:W-:Y:S04]  /*13f0*/  BSSY.RELIABLE B4, `(.L_x_46) ;  /* 0x0000015000047945 */ /* 0x000fe80003800100 */
[----:B------:R-:W-:Y:S05]  /*1400*/  @P3 BRA `(.L_x_47) ;  /* 0x0000000000203947 */ /* 0x000fea0003800000 */
[----:B--23-5:R-:W2:Y:S02]  /*1410*/  LDS R2, [UR8+0x34] ;  /* 0x00003408ff027984 */ /* 0x02cea40008000800 */
[----:B--2---:R-:W-:-:S05]  /*1420*/  LOP3.LUT R2, R2, 0x38, RZ, 0xb8, !PT ;  /* 0x0000003802027812 */ /* 0x004fca00078eb8ff */
[----:B------:R2:W-:Y:S01]  /*1430*/  STS [UR8+0x34], R2 ;  /* 0x00003402ff007988 */ /* 0x0005e20008000808 */
[----:B------:R-:W-:Y:S05]  /*1440*/  @P3 BRA `(.L_x_48) ;  /* 0x0000000000203947 */ /* 0x000fea0003800000 */
[----:B--2---:R-:W2:Y:S01]  /*1450*/  LDS R2, [UR8+0x8] ;  /* 0x00000808ff027984 */ /* 0x004ea20008000800 */
[----:B------:R-:W-:-:S05]  /*1460*/  IMAD.MOV.U32 R3, RZ, RZ, 0x780 ;  /* 0x00000780ff037424 */ /* 0x000fca00078e00ff */
[----:B--2---:R-:W-:-:S05]  /*1470*/  LOP3.LUT R2, R2, 0x300, R3, 0xd8, !PT ;  /* 0x0000030002027812 */ /* 0x004fca00078ed803 */
[----:B------:R2:W-:Y:S02]  /*1480*/  STS [UR8+0x8], R2 ;  /* 0x00000802ff007988 */ /* 0x0005e40008000808 */
.L_x_47:
[----:B------:R-:W-:Y:S05]  /*1490*/  @P3 BRA `(.L_x_49) ;  /* 0x0000000000283947 */ /* 0x000fea0003800000 */
[----:B--23-5:R-:W2:Y:S02]  /*14a0*/  LDS R2, [UR8+0x8] ;  /* 0x00000808ff027984 */ /* 0x02cea40008000800 */
[----:B--2---:R-:W-:-:S05]  /*14b0*/  LOP3.LUT R2, R2, 0x1800, RZ, 0xb8, !PT ;  /* 0x0000180002027812 */ /* 0x004fca00078eb8ff */
[----:B------:R3:W-:Y:S02]  /*14c0*/  STS [UR8+0x8], R2 ;  /* 0x00000802ff007988 */ /* 0x0007e40008000808 */
.L_x_48:
[----:B------:R-:W-:Y:S05]  /*14d0*/  @P3 BREAK.RELIABLE B4 ;  /* 0x0000000000043942 */ /* 0x000fea0003800100 */
[----:B------:R-:W-:Y:S05]  /*14e0*/  @P3 BRA `(.L_x_50) ;  /* 0x0000000000243947 */ /* 0x000fea0003800000 */
[----:B--23--:R-:W2:Y:S01]  /*14f0*/  LDS R2, [UR8+0x8] ;  /* 0x00000808ff027984 */ /* 0x00cea20008000800 */
[----:B------:R-:W-:-:S05]  /*1500*/  IMAD.MOV.U32 R3, RZ, RZ, 0x6000 ;  /* 0x00006000ff037424 */ /* 0x000fca00078e00ff */
[----:B--2---:R-:W-:-:S04]  /*1510*/  LOP3.LUT R2, R2, 0x6000, R3, 0xd8, !PT ;  /* 0x0000600002027812 */ /* 0x004fc800078ed803 */
[----:B------:R-:W-:-:S05]  /*1520*/  LOP3.LUT R2, R2, 0x400000, RZ, 0xb8, !PT ;  /* 0x0040000002027812 */ /* 0x000fca00078eb8ff */
[----:B------:R2:W-:Y:S02]  /*1530*/  STS [UR8+0x8], R2 ;  /* 0x00000802ff007988 */ /* 0x0005e40008000808 */
.L_x_49:
[----:B------:R-:W-:Y:S05]  /*1540*/  BSYNC.RELIABLE B4 ;  /* 0x0000000000047941 */ /* 0x000fea0003800100 */
.L_x_46:
[----:B--23-5:R-:W2:Y:S02]  /*1550*/  @!P3 LDS R2, [UR8+0x8] ;  /* 0x00000808ff02b984 */ /* 0x02cea40008000800 */
[----:B--2---:R-:W-:-:S05]  /*1560*/  @!P3 LOP3.LUT R2, R2, 0x8000, RZ, 0xb8, !PT ;  /* 0x000080000202b812 */ /* 0x004fca00078eb8ff */
[----:B------:R5:W-:Y:S02]  /*1570*/  @!P3 STS [UR8+0x8], R2 ;  /* 0x00000802ff00b988 */ /* 0x000be40008000808 */
.L_x_50:
[----:B------:R-:W-:Y:S05]  /*1580*/  BSYNC.RECONVERGENT B5 ;  /* 0x0000000000057941 */ /* 0x000fea0003800200 */
.L_x_45:
[----:B------:R-:W-:Y:S05]  /*1590*/  WARPSYNC.ALL ;  /* 0x0000000000007948 */ /* 0x000fea0003800000 */
[----:B------:R-:W-:Y:S01]  /*15a0*/  NOP ;  /* 0x0000000000007918 */ /* 0x000fe20000000000 */
[----:B------:R-:W-:-:S04]  /*15b0*/  UIADD3 UR4, UPT, UPT, UR4, 0x100, URZ ;  /* 0x0000010004047890 */ /* 0x000fc8000fffe0ff */
[----:B------:R-:W-:-:S04]  /*15c0*/  UIADD3 UR20, UP0, UPT, UR4, UR20, URZ ;  /* 0x0000001404147290 */ /* 0x000fc8000ff1e0ff */
[----:B------:R-:W-:Y:S01]  /*15d0*/  ULEA.HI.X.SX32 UR21, UR4, UR21, 0x1, UP0 ;  /* 0x0000001504157291 */ /* 0x000fe200080f0eff */
[----:B------:R-:W-:Y:S11]  /*15e0*/  @P0 BRA `(.L_x_51) ;  /* 0x0000000000300947 */ /* 0x000ff60003800000 */
[----:B--23-5:R-:W2:Y:S01]  /*15f0*/  S2R R2, SR_LANEID ;  /* 0x0000000000027919 */ /* 0x02cea20000000000 */
[----:B------:R-:W-:Y:S05]  /*1600*/  WARPSYNC.ALL ;  /* 0x0000000000007948 */ /* 0x000fea0003800000 */
[----:B------:R-:W-:Y:S01]  /*1610*/  NOP ;  /* 0x0000000000007918 */ /* 0x000fe20000000000 */
[----:B--2---:R-:W-:-:S05]  /*1620*/  IMAD.SHL.U32 R4, R2, 0x4, RZ ;  /* 0x0000000402047824 */ /* 0x004fca00078e00ff */
[----:B------:R-:W2:Y:S01]  /*1630*/  LDS R5, [R4+UR8] ;  /* 0x0000000804057984 */ /* 0x000ea20008000800 */
[----:B------:R-:W-:-:S05]  /*1640*/  IADD3 R2, P1, PT, R4, UR20, RZ ;  /* 0x0000001404027c10 */ /* 0x000fca000ff3e0ff */
[----:B------:R-:W-:-:S05]  /*1650*/  IMAD.X R3, RZ, RZ, UR21, P1 ;  /* 0x00000015ff037e24 */ /* 0x000fca00088e06ff */
[----:B--2---:R2:W3:Y:S01]  /*1660*/  ATOMG.E.EXCH.STRONG.GPU PT, RZ, [R2], R5 ;  /* 0x0000000502ff73a8 */ /* 0x0044e200041ee100 */
[----:B------:R-:W-:-:S04]  /*1670*/  DEPBAR {5,4,3,2,1,0} ;  /* 0x0000003f0000791a */ /* 0x000fc80000000000 */
[----:B------:R-:W5:Y:S02]  /*1680*/  CCTL.E.C.LDCU.IV.DEEP [UR20] ;  /* 0x0000000014007540 */ /* 0x000f640009c08000 */
[----:B-----5:R2:W-:Y:S01]  /*1690*/  UTMACCTL.IV [UR20] ;  /* 0x00000000140079b9 */ /* 0x0205e20008000000 */
[----:B------:R-:W-:Y:S01]  /*16a0*/  NOP ;  /* 0x0000000000007918 */ /* 0x000fe20000000000 */
.L_x_51:
[----:B------:R-:W-:Y:S05]  /*16b0*/  @P0 BRA `(.L_x_52) ;  /* 0x00000000000c0947 */ /* 0x000fea0003800000 */
[----:B------:R0:W-:Y:S01]  /*16c0*/  UTMACMDFLUSH ;  /* 0x00000000000079b7 */ /* 0x0001e20000000000 */
[----:B------:R-:W-:Y:S05]  /*16d0*/  @P0 BRA `(.L_x_52) ;  /* 0x0000000000040947 */ /* 0x000fea0003800000 */
[----:B------:R-:W-:-:S04]  /*16e0*/  DEPBAR.LE SB0, 0x0 ;  /* 0x000080000000791a */ /* 0x000fc80000000000 */
.L_x_52:
[----:B------:R-:W-:Y:S05]  /*16f0*/  WARPSYNC.ALL ;  /* 0x0000000000007948 */ /* 0x000fea0003800000 */
[----:B------:R-:W-:Y:S01]  /*1700*/  NOP ;  /* 0x0000000000007918 */ /* 0x000fe20000000000 */
[----:B---3--:R-:W-:Y:S01]  /*1710*/  BAR.SYNC.DEFER_BLOCKING 0x0 ;  /* 0x0000000000007b1d */ /* 0x008fe20000010000 */
[----:B--2--5:R-:W-:Y:S01]  /*1720*/  SHF.R.U32.HI R2, RZ, 0x5, R0 ;  /* 0x00000005ff027819 */ /* 0x024fe20000011600 */
[----:B------:R-:W-:-:S03]  /*1730*/  USHF.L.U32 UR15, UR15, 0x8, URZ ;  /* 0x000000080f0f7899 */ /* 0x000fc600080006ff */
[----:B------:R-:W-:Y:S01]  /*1740*/  R2UR UR22, R2 ;  /* 0x00000000021672ca */ /* 0x000fe200000e0000 */
[----:B------:R-:W-:Y:S01]  /*1750*/  VOTEU.ALL UP0, P3 ;  /* 0x0000000000ff7886 */ /* 0x000fe20001800000 */
[----:B------:R-:W-:Y:S01]  /*1760*/  UMOV UR4, 0x1 ;  /* 0x0000000100047882 */ /* 0x000fe20000000000 */
[----:B------:R-:W-:Y:S01]  /*1770*/  VOTEU.ALL UP1, P3 ;  /* 0x0000000000ff7886 */ /* 0x000fe20001820000 */
[----:B------:R-:W-:Y:S02]  /*1780*/  BSSY.RECONVERGENT B5, `(.L_x_53) ;  /* 0x0000018000057945 */ /* 0x000fe40003800200 */
[----:B------:R-:W-:-:S04]  /*1790*/  @!UP0 UIADD3 UR10, UPT, UPT, -UR4, 0x100000, URZ ;  /* 0x00100000040a8890 */ /* 0x000fc8000fffe1ff */
[----:B------:R-:W-:Y:S02]  /*17a0*/  @!UP0 USHF.L.U32 UR11, UR10, 0xb, URZ ;  /* 0x0000000b0a0b8899 */ /* 0x000fe400080006ff */
[----:B------:R-:W-:Y:S02]  /*17b0*/  @!UP0 USHF.L.U32 UR10, UR10, 0x1, URZ ;  /* 0x000000010a0a8899 */ /* 0x000fe400080006ff */
[----:B------:R-:W-:-:S04]  /*17c0*/  @!UP0 UIADD3 UR4, UPT, UPT, -UR4, 0x100000, URZ ;  /* 0x0010000004048890 */ /* 0x000fc8000fffe1ff */
[----:B------:R-:W-:Y:S02]  /*17d0*/  @!UP0 USHF.L.U32 UR5, UR4, 0xb, URZ ;  /* 0x0000000b04058899 */ /* 0x000fe400080006ff */
[----:B------:R-:W-:Y:S01]  /*17e0*/  @!UP0 USHF.L.U32 UR4, UR4, 0x1, URZ ;  /* 0x0000000104048899 */ /* 0x000fe200080006ff */
[----:B------:R-:W-:Y:S01]  /*17f0*/  VOTEU.ALL UP0, P3 ;  /* 0x0000000000ff7886 */ /* 0x000fe20001800000 */
[----:B------:R-:W2:Y:S04]  /*1800*/  FENCE.VIEW.ASYNC.S ;  /* 0x00000000000073c6 */ /* 0x000ea80000000000 */
[----:B--2---:R2:W3:Y:S06]  /*1810*/  @!UP0 SYNCS.EXCH.64 URZ, [UR8+0x14000], UR10 ;  /* 0x0140000a08ff85b2 */ /* 0x0044ec0008000100 */
[----:B------:R2:W3:Y:S02]  /*1820*/  @!UP1 SYNCS.EXCH.64 URZ, [UR8+0x14020], UR4 ;  /* 0x0140200408ff95b2 */ /* 0x0004e40008000100 */
[----:B---3--:R-:W-:Y:S06]  /*1830*/  BAR.SYNC.DEFER_BLOCKING 0x0 ;  /* 0x0000000000007b1d */ /* 0x008fec0000010000 */
[----:B------:R-:W-:Y:S05]  /*1840*/  @P3 BRA `(.L_x_54) ;  /* 0x00000000002c3947 */ /* 0x000fea0003800000 */
[----:B--2---:R-:W-:Y:S02]  /*1850*/  UMOV UR4, 0x1 ;  /* 0x0000000100047882 */ /* 0x004fe40000000000 */
[----:B------:R-:W-:-:S04]  /*1860*/  UIADD3 UR10, UPT, UPT, -UR4, 0x100000, URZ ;  /* 0x00100000040a7890 */ /* 0x000fc8000fffe1ff */
[----:B------:R-:W-:Y:S02]  /*1870*/  USHF.L.U32 UR11, UR10, 0xb, URZ ;  /* 0x0000000b0a0b7899 */ /* 0x000fe400080006ff */
[----:B------:R-:W-:Y:S02]  /*1880*/  USHF.L.U32 UR10, UR10, 0x1, URZ ;  /* 0x000000010a0a7899 */ /* 0x000fe400080006ff */
[----:B------:R-:W-:-:S04]  /*1890*/  UIADD3 UR4, UPT, UPT, -UR4, 0x100000, URZ ;  /* 0x0010000004047890 */ /* 0x000fc8000fffe1ff */
[----:B------:R-:W-:Y:S02]  /*18a0*/  USHF.L.U32 UR5, UR4, 0xb, URZ ;  /* 0x0000000b04057899 */ /* 0x000fe400080006ff */
[----:B------:R-:W-:Y:S01]  /*18b0*/  USHF.L.U32 UR4, UR4, 0x1, URZ ;  /* 0x0000000104047899 */ /* 0x000fe200080006ff */
[----:B------:R-:W2:Y:S03]  /*18c0*/  FENCE.VIEW.ASYNC.S ;  /* 0x00000000000073c6 */ /* 0x000ea60000000000 */
[----:B--2---:R3:W5:Y:S08]  /*18d0*/  SYNCS.EXCH.64 URZ, [UR8+0x14008], UR10 ;  /* 0x0140080a08ff75b2 */ /* 0x0047700008000100 */
[----:B------:R3:W2:Y:S02]  /*18e0*/  SYNCS.EXCH.64 URZ, [UR8+0x14028], UR4 ;  /* 0x0140280408ff75b2 */ /* 0x0006a40008000100 */
[----:B---3--:R-:W-:Y:S01]  /*18f0*/  NOP ;  /* 0x0000000000007918 */ /* 0x008fe20000000000 */
.L_x_54:
[----:B--2---:R-:W-:Y:S05]  /*1900*/  BSYNC.RECONVERGENT B5 ;  /* 0x0000000000057941 */ /* 0x004fea0003800200 */
.L_x_53:
[----:B-----5:R-:W-:Y:S06]  /*1910*/  BAR.SYNC.DEFER_BLOCKING 0x0 ;  /* 0x0000000000007b1d */ /* 0x020fec0000010000 */
[----:B------:R-:W-:Y:S04]  /*1920*/  BSSY.RECONVERGENT B5, `(.L_x_55) ;  /* 0x000000d000057945 */ /* 0x000fe80003800200 */
[----:B------:R-:W-:Y:S05]  /*1930*/  @P3 BRA `(.L_x_56) ;  /* 0x00000000002c3947 */ /* 0x000fea0003800000 */
[----:B------:R-:W-:Y:S02]  /*1940*/  UMOV UR4, 0x1 ;  /* 0x0000000100047882 */ /* 0x000fe40000000000 */
[----:B------:R-:W-:-:S04]  /*1950*/  UIADD3 UR10, UPT, UPT, -UR4, 0x100000, URZ ;  /* 0x00100000040a7890 */ /* 0x000fc8000fffe1ff */
[----:B------:R-:W-:Y:S02]  /*1960*/  USHF.L.U32 UR11, UR10, 0xb, URZ ;  /* 0x0000000b0a0b7899 */ /* 0x000fe400080006ff */
[----:B------:R-:W-:Y:S02]  /*1970*/  USHF.L.U32 UR10, UR10, 0x1, URZ ;  /* 0x000000010a0a7899 */ /* 0x000fe400080006ff */
[----:B------:R-:W-:-:S04]  /*1980*/  UIADD3 UR4, UPT, UPT, -UR4, 0x100000, URZ ;  /* 0x0010000004047890 */ /* 0x000fc8000fffe1ff */
[----:B------:R-:W-:Y:S02]  /*1990*/  USHF.L.U32 UR5, UR4, 0xb, URZ ;  /* 0x0000000b04057899 */ /* 0x000fe400080006ff */
[----:B------:R-:W-:Y:S01]  /*19a0*/  USHF.L.U32 UR4, UR4, 0x1, URZ ;  /* 0x0000000104047899 */ /* 0x000fe200080006ff */
[----:B------:R-:W2:Y:S03]  /*19b0*/  FENCE.VIEW.ASYNC.S ;  /* 0x00000000000073c6 */ /* 0x000ea60000000000 */
[----:B--2---:R2:W3:Y:S08]  /*19c0*/  SYNCS.EXCH.64 URZ, [UR8+0x14010], UR10 ;  /* 0x0140100a08ff75b2 */ /* 0x0044f00008000100 */
[----:B------:R2:W5:Y:S01]  /*19d0*/  SYNCS.EXCH.64 URZ, [UR8+0x14030], UR4 ;  /* 0x0140300408ff75b2 */ /* 0x0005620008000100 */
[----:B------:R-:W-:Y:S01]  /*19e0*/  NOP ;  /* 0x0000000000007918 */ /* 0x000fe20000000000 */
.L_x_56:
[----:B--2---:R-:W-:Y:S05]  /*19f0*/  BSYNC.RECONVERGENT B5 ;  /* 0x0000000000057941 */ /* 0x004fea0003800200 */
.L_x_55:
[----:B---3-5:R-:W-:Y:S01]  /*1a00*/  BAR.SYNC.DEFER_BLOCKING 0x0 ;  /* 0x0000000000007b1d */ /* 0x028fe20000010000 */
[----:B------:R-:W-:Y:S01]  /*1a10*/  UIADD3 UR12, UPT, UPT, UR8, 0x14020, URZ ;  /* 0x00014020080c7890 */ /* 0x000fe2000fffe0ff */
[----:B------:R-:W-:Y:S01]  /*1a20*/  ISETP.GE.AND P0, PT, R10, 0x1, PT ;  /* 0x000000010a00780c */ /* 0x000fe20003f06270 */
[----:B------:R-:W-:-:S03]  /*1a30*/  USHF.L.U32 UR19, UR7, 0x6, URZ ;  /* 0x0000000607137899 */ /* 0x000fc600080006ff */
        /* <DEDUP_REMOVED lines=13> */
.L_x_58:
[----:B--2---:R-:W-:Y:S05]  /*1b10*/  BSYNC.RECONVERGENT B5 ;  /* 0x0000000000057941 */ /* 0x004fea0003800200 */
.L_x_57:
[----:B------:R-:W-:Y:S05]  /*1b20*/  @!P0 BRA `(.L_x_59) ;  /* 0x0000000800148947 */ /* 0x000fea0003800000 */
[----:B---3-5:R-:W-:Y:S01]  /*1b30*/  BAR.SYNC.DEFER_BLOCKING 0x0 ;  /* 0x0000000000007b1d */ /* 0x028fe20000010000 */
[----:B------:R-:W-:Y:S01]  /*1b40*/  ELECT P1, URZ, PT ;  /* 0x0000000000ff782f */ /* 0x000fe20003820000 */
[----:B------:R-:W-:Y:S01]  /*1b50*/  @!P3 IMAD.MOV.U32 R2, RZ, RZ, 0x5000 ;  /* 0x00005000ff02b424 */ /* 0x000fe200078e00ff */
[----:B------:R-:W-:Y:S02]  /*1b60*/  UIADD3 UR16, UPT, UPT, UR8, 0x10000, URZ ;  /* 0x0001000008107890 */ /* 0x000fe4000fffe0ff */
[----:B------:R-:W-:Y:S02]  /*1b70*/  ISETP.LT.U32.AND P1, PT, R68, 0x20, P1 ;  /* 0x000000204400780c */ /* 0x000fe40000f21070 */
[----:B------:R-:W-:Y:S01]  /*1b80*/  ELECT P0, URZ, PT ;  /* 0x0000000000ff782f */ /* 0x000fe20003800000 */
[----:B------:R-:W-:-:S03]  /*1b90*/  UMOV UR11, UR15 ;  /* 0x0000000f000b7c82 */ /* 0x000fc60008000000 */
[----:B------:R-:W-:-:S07]  /*1ba0*/  ISETP.LT.U32.AND P0, PT, R68, 0x20, P0 ;  /* 0x000000204400780c */ /* 0x000fce0000701070 */
[----:B------:R-:W-:Y:S01]  /*1bb0*/  VOTEU.ANY UP0, P1 ;  /* 0x0000000000ff7886 */ /* 0x000fe20000800100 */
[----:B------:R-:W-:-:S04]  /*1bc0*/  VOTEU.ANY UP2, P1 ;  /* 0x0000000000ff7886 */ /* 0x000fc80000840100 */
[----:B------:R-:W-:Y:S02]  /*1bd0*/  @UP0 UIADD3 UR17, UPT, UPT, UR8, 0x14000, URZ ;  /* 0x0001400008110890 */ /* 0x000fe4000fffe0ff */
[----:B------:R2:W-:Y:S01]  /*1be0*/  @!P3 SYNCS.ARRIVE.TRANS64 RZ, [UR8+0x14000], R2 ;  /* 0x01400002ffffb9a7 */ /* 0x0005e20008000008 */
[----:B------:R-:W-:Y:S01]  /*1bf0*/  @UP0 UMOV UR18, URZ ;  /* 0x000000ff00120c82 */ /* 0x000fe20008000000 */
[----:B------:R-:W-:Y:S01]  /*1c00*/  BAR.SYNC.DEFER_BLOCKING 0x0 ;  /* 0x0000000000007b1d */ /* 0x000fe20000010000 */
[----:B------:R-:W-:-:S05]  /*1c10*/  UISETP.NE.U32.AND UP0, UPT, UR22, URZ, UPT ;  /* 0x000000ff1600728c */ /* 0x000fca000bf05070 */
[----:B------:R-:W-:Y:S01]  /*1c20*/  VOTEU.ANY UP1, P0 ;  /* 0x0000000000ff7886 */ /* 0x000fe20000020100 */
[----:B------:R-:W-:-:S04]  /*1c30*/  VOTEU.ANY UP3, P0 ;  /* 0x0000000000ff7886 */ /* 0x000fc80000060100 */
[----:B------:R-:W-:Y:S01]  /*1c40*/  @UP1 UIADD3 UR9, UPT, UPT, UR8, 0x14000, URZ ;  /* 0x0001400008091890 */ /* 0x000fe2000fffe0ff */
[----:B------:R-:W-:Y:S01]  /*1c50*/  @UP1 UMOV UR10, URZ ;  /* 0x000000ff000a1c82 */ /* 0x000fe20008000000 */
[----:B------:R2:W-:Y:S01]  /*1c60*/  @UP2 UTMALDG.2D [UR16], [UR24] ;  /* 0x00000010180025b4 */ /* 0x0005e20008008000 */
[----:B------:R3:W-:Y:S06]  /*1c70*/  MEMBAR.ALL.CTA ;  /* 0x0000000000007992 */ /* 0x0007ec0000008000 */
[----:B---3--:R-:W3:Y:S02]  /*1c80*/  FENCE.VIEW.ASYNC.S ;  /* 0x00000000000073c6 */ /* 0x008ee40000000000 */
[----:B---3--:R-:W-:Y:S06]  /*1c90*/  BAR.SYNC.DEFER_BLOCKING 0x0 ;  /* 0x0000000000007b1d */ /* 0x008fec0000010000 */
[----:B------:R2:W-:Y:S02]  /*1ca0*/  @UP3 UTMALDG.2D [UR8], [UR26] ;  /* 0x000000081a0035b4 */ /* 0x0005e40008008000 */
[----:B------:R-:W-:Y:S06]  /*1cb0*/  BAR.SYNC.DEFER_BLOCKING 0x0 ;  /* 0x0000000000007b1d */ /* 0x000fec0000010000 */
[----:B------:R-:W3:Y:S02]  /*1cc0*/  SYNCS.PHASECHK.TRANS64.TRYWAIT P0, [UR8+0x14000], RZ ;  /* 0x014000ffff0075a7 */ /* 0x000ee40008001108 */
[----:B--23--:R-:W-:Y:S05]  /*1cd0*/  @!P0 BRA `(.L_x_60) ;  /* 0x0000000c00f08947 */ /* 0x00cfea0003800000 */
.L_x_78:
[----:B------:R-:W-:Y:S05]  /*1ce0*/  BRA.U UP0, `(.L_x_61) ;  /* 0x00000001004c7547 */ /* 0x000fea000b800000 */
[----:B------:R-:W-:Y:S02]  /*1cf0*/  USHF.R.U32.HI UR4, URZ, 0x4, UR16 ;  /* 0x00000004ff047899 */ /* 0x000fe40008011610 */
[----:B------:R-:W-:Y:S02]  /*1d00*/  USHF.R.U32.HI UR6, URZ, 0x4, UR8 ;  /* 0x00000004ff067899 */ /* 0x000fe40008011608 */
[----:B------:R-:W-:Y:S02]  /*1d10*/  USGXT.U32 UR4, UR4, 0xe ;  /* 0x0000000e0404789a */ /* 0x000fe40008000000 */
[----:B------:R-:W-:Y:S01]  /*1d20*/  USGXT.U32 UR6, UR6, 0xe ;  /* 0x0000000e0606789a */ /* 0x000fe20008000000 */
[----:B------:R-:W-:Y:S01]  /*1d30*/  UMOV UR10, 0xfffffffe ;  /* 0xfffffffe000a7882 */ /* 0x000fe20000000000 */
[----:B------:R-:W-:Y:S01]  /*1d40*/  UMOV UR11, 0x7fffbfdf ;  /* 0x7fffbfdf000b7882 */ /* 0x000fe20000000000 */
[----:B------:R-:W-:Y:S01]  /*1d50*/  UMOV UR5, URZ ;  /* 0x000000ff00057c82 */ /* 0x000fe20008000000 */
[----:B------:R-:W-:Y:S01]  /*1d60*/  UMOV UR7, URZ ;  /* 0x000000ff00077c82 */ /* 0x000fe20008000000 */
[----:B------:R-:W-:-:S02]  /*1d70*/  UIADD3.64 UR16, UPT, UPT, UR4, -UR10, URZ ;  /* 0x8000000a04107297 */ /* 0x000fc4000fffe0ff */
[----:B------:R-:W-:Y:S01]  /*1d80*/  UIADD3.64 UR10, UPT, UPT, UR6, -UR10, URZ ;  /* 0x8000000a060a7297 */ /* 0x000fe2000fffe0ff */
[----:B------:R-:W-:Y:S01]  /*1d90*/  UMOV UR28, 0x0 ;  /* 0x00000000001c7882 */ /* 0x000fe20000000000 */
[----:B------:R-:W-:Y:S01]  /*1da0*/  UMOV UR29, 0x4400010 ;  /* 0x04400010001d7882 */ /* 0x000fe20000000000 */
[----:B------:R-:W-:Y:S01]  /*1db0*/  UMOV UR5, 0x80004020 ;  /* 0x8000402000057882 */ /* 0x000fe20000000000 */
[----:B------:R-:W-:Y:S01]  /*1dc0*/  UMOV UR7, 0x80004020 ;  /* 0x8000402000077882 */ /* 0x000fe20000000000 */
[----:B------:R-:W-:Y:S01]  /*1dd0*/  UMOV UR30, 0x0 ;  /* 0x00000000001e7882 */ /* 0x000fe20000000000 */
[----:B------:R-:W-:Y:S01]  /*1de0*/  UMOV UR31, 0x4400010 ;  /* 0x04400010001f7882 */ /* 0x000fe20000000000 */
[----:B------:R2:W-:Y:S02]  /*1df0*/  UTCHMMA gdesc[UR4], gdesc[UR6], tmem[UR23], tmem[UR28], idesc[UR29], !UPT ;  /* 0x00ff1c06040075ea */ /* 0x0005e4000f800017 */
[----:B------:R2:W-:Y:S01]  /*1e00*/  UTCHMMA gdesc[UR16], gdesc[UR10], tmem[UR23], tmem[UR30], idesc[UR31], UPT ;  /* 0x00ff1e0a100075ea */ /* 0x0005e2000b800017 */
[----:B------:R-:W-:-:S02]  /*1e10*/  NOP ;  /* 0x0000000000007918 */ /* 0x000fc40000000000 */
.L_x_61:
[----:B------:R-:W-:Y:S01]  /*1e20*/  ELECT P0, URZ, PT ;  /* 0x0000000000ff782f */ /* 0x000fe20003800000 */
[----:B--2---:R-:W-:Y:S01]  /*1e30*/  UMOV UR4, UR12 ;  /* 0x0000000c00047c82 */ /* 0x004fe20008000000 */
[----:B------:R-:W-:Y:S02]  /*1e40*/  UMOV UR5, URZ ;  /* 0x000000ff00057c82 */ /* 0x000fe40008000000 */
[----:B------:R-:W-:-:S13]  /*1e50*/  ISETP.LT.U32.AND P0, PT, R68, 0x20, P0 ;  /* 0x000000204400780c */ /* 0x000fda0000701070 */
[----:B------:R-:W-:Y:S01]  /*1e60*/  VOTEU.ANY UP0, P0 ;  /* 0x0000000000ff7886 */ /* 0x000fe20000000100 */
[----:B------:R-:W-:Y:S01]  /*1e70*/  VOTEU.ANY UP1, P0 ;  /* 0x0000000000ff7886 */ /* 0x000fe20000020100 */
[----:B------:R-:W-:-:S03]  /*1e80*/  ISETP.GE.U32.AND P0, PT, R10, 0x21, PT ;  /* 0x000000210a00780c */ /* 0x000fc60003f06070 */
[----:B------:R-:W-:Y:S02]  /*1e90*/  @UP0 UMOV UR4, UR4 ;  /* 0x0000000400040c82 */ /* 0x000fe40008000000 */
[----:B------:R2:W-:Y:S01]  /*1ea0*/  @UP1 UTCBAR [UR4], URZ ;  /* 0x000000ff040013e9 */ /* 0x0005e200080000ff */
[----:B------:R-:W-:Y:S06]  /*1eb0*/  BAR.SYNC.DEFER_BLOCKING 0x0 ;  /* 0x0000000000007b1d */ /* 0x000fec0000010000 */
[----:B------:R-:W3:Y:S02]  /*1ec0*/  SYNCS.PHASECHK.TRANS64.TRYWAIT P1, [UR8+0x14020], RZ ;  /* 0x014020ffff0075a7 */ /* 0x000ee40008021108 */
[----:B--23--:R-:W-:Y:S05]  /*1ed0*/  @!P1 BRA `(.L_x_62) ;  /* 0x0000000c007c9947 */ /* 0x00cfea0003800000 */
.L_x_79:
[----:B------:R-:W-:Y:S01]  /*1ee0*/  UMOV UR4, URZ ;  /* 0x000000ff00047c82 */ /* 0x000fe20008000000 */
[----:B------:R-:W-:Y:S05]  /*1ef0*/  @!P0 BRA `(.L_x_59) ;  /* 0x0000000400208947 */ /* 0x000fea0003800000 */
[----:B------:R-:W2:Y:S01]  /*1f00*/  LDCU UR29, c[0x0][0x3a0] ;  /* 0x00007400ff1d77ac */ /* 0x000ea20008000800 */
[----:B------:R-:W-:Y:S01]  /*1f10*/  UMOV UR9, 0x1 ;  /* 0x0000000100097882 */ /* 0x000fe20000000000 */
[----:B------:R-:W-:-:S05]  /*1f20*/  UMOV UR18, 0x20 ;  /* 0x0000002000127882 */ /* 0x000fca0000000000 */
.L_x_66:
[----:B------:R-:W-:Y:S01]  /*1f30*/  BAR.SYNC.DEFER_BLOCKING 0x0 ;  /* 0x0000000000007b1d */ /* 0x000fe20000010000 */
[----:B------:R-:W-:Y:S01]  /*1f40*/  ULEA UR28, UR9, UR8, 0x3 ;  /* 0x00000008091c7291 */ /* 0x000fe2000f8e18ff */
[----:B------:R-:W-:Y:S01]  /*1f50*/  @!P3 IMAD.MOV.U32 R2, RZ, RZ, 0x5000 ;  /* 0x00005000ff02b424 */ /* 0x000fe200078e00ff */
[----:B------:R-:W-:Y:S01]  /*1f60*/  ELECT P1, URZ, PT ;  /* 0x0000000000ff782f */ /* 0x000fe20003820000 */
[----:B------:R-:W-:-:S03]  /*1f70*/  ULEA UR16, UR9, UR8, 0xc ;  /* 0x0000000809107291 */ /* 0x000fc6000f8e60ff */
[----:B------:R-:W-:Y:S02]  /*1f80*/  ISETP.LT.U32.AND P1, PT, R68, 0x20, P1 ;  /* 0x000000204400780c */ /* 0x000fe40000f21070 */
[----:B------:R-:W-:Y:S01]  /*1f90*/  ELECT P0, URZ, PT ;  /* 0x0000000000ff782f */ /* 0x000fe20003800000 */
[----:B------:R-:W-:-:S03]  /*1fa0*/  UIADD3 UR16, UPT, UPT, UR16, 0x10000, URZ ;  /* 0x0001000010107890 */ /* 0x000fc6000fffe0ff */
[----:B------:R-:W-:Y:S01]  /*1fb0*/  ISETP.LT.U32.AND P0, PT, R68, 0x20, P0 ;  /* 0x000000204400780c */ /* 0x000fe20000701070 */
[----:B------:R-:W-:Y:S01]  /*1fc0*/  ULEA UR12, UR9, UR8, 0xe ;  /* 0x00000008090c7291 */ /* 0x000fe2000f8e70ff */
[----:B------:R-:W-:Y:S01]  /*1fd0*/  UMOV UR14, UR18 ;  /* 0x00000012000e7c82 */ /* 0x000fe20008000000 */
[----:B------:R-:W-:-:S04]  /*1fe0*/  USHF.L.U32 UR5, UR4, 0x1f, URZ ;  /* 0x0000001f04057899 */ /* 0x000fc800080006ff */
[----:B------:R-:W-:Y:S01]  /*1ff0*/  VOTEU.ANY UP0, P1 ;  /* 0x0000000000ff7886 */ /* 0x000fe20000800100 */
[----:B------:R3:W-:Y:S04]  /*2000*/  @!P3 SYNCS.ARRIVE.TRANS64 RZ, [UR28+0x14000], R2 ;  /* 0x01400002ffffb9a7 */ /* 0x0007e8000800001c */
[----:B------:R-:W-:Y:S01]  /*2010*/  @UP0 UIADD3 UR17, UPT, UPT, UR28, 0x14000, URZ ;  /* 0x000140001c110890 */ /* 0x000fe2000fffe0ff */
[----:B------:R-:W-:Y:S01]  /*2020*/  VOTEU.ANY UP0, P1 ;  /* 0x0000000000ff7886 */ /* 0x000fe20000800100 */
[----:B------:R-:W-:Y:S01]  /*2030*/  BAR.SYNC.DEFER_BLOCKING 0x0 ;  /* 0x0000000000007b1d */ /* 0x000fe20000010000 */
[----:B---3--:R-:W-:-:S05]  /*2040*/  IMAD.U32 R2, RZ, RZ, UR5 ;  /* 0x00000005ff027e24 */ /* 0x008fca000f8e00ff */
[----:B------:R-:W-:-:S05]  /*2050*/  VOTEU.ANY UP1, P0 ;  /* 0x0000000000ff7886 */ /* 0x000fca0000020100 */
[----:B------:R-:W-:Y:S01]  /*2060*/  @UP1 UIADD3 UR13, UPT, UPT, UR28, 0x14000, URZ ;  /* 0x000140001c0d1890 */ /* 0x000fe2000fffe0ff */
[----:B------:R-:W-:Y:S01]  /*2070*/  VOTEU.ANY UP1, P0 ;  /* 0x0000000000ff7886 */ /* 0x000fe20000020100 */
[----:B------:R3:W-:Y:S01]  /*2080*/  @UP0 UTMALDG.2D [UR16], [UR24] ;  /* 0x00000010180005b4 */ /* 0x0007e20008008000 */
[----:B------:R-:W-:Y:S01]  /*2090*/  UISETP.NE.U32.AND UP0, UPT, UR22, URZ, UPT ;  /* 0x000000ff1600728c */ /* 0x000fe2000bf05070 */
[----:B------:R5:W-:Y:S06]  /*20a0*/  MEMBAR.ALL.CTA ;  /* 0x0000000000007992 */ /* 0x000bec0000008000 */
[----:B-----5:R-:W5:Y:S02]  /*20b0*/  FENCE.VIEW.ASYNC.S ;  /* 0x00000000000073c6 */ /* 0x020f640000000000 */
[----:B-----5:R-:W-:Y:S06]  /*20c0*/  BAR.SYNC.DEFER_BLOCKING 0x0 ;  /* 0x0000000000007b1d */ /* 0x020fec0000010000 */
[----:B------:R3:W-:Y:S02]  /*20d0*/  @UP1 UTMALDG.2D [UR12], [UR26] ;  /* 0x0000000c1a0015b4 */ /* 0x0007e40008008000 */
[----:B------:R-:W-:Y:S06]  /*20e0*/  BAR.SYNC.DEFER_BLOCKING 0x0 ;  /* 0x0000000000007b1d */ /* 0x000fec0000010000 */
[----:B------:R-:W5:Y:S02]  /*20f0*/  SYNCS.PHASECHK.TRANS64.TRYWAIT P0, [UR28+0x14000], R2 ;  /* 0x01400002ff0075a7 */ /* 0x000f64000800111c */
[----:B---3-5:R-:W-:Y:S05]  /*2100*/  @!P0 BRA `(.L_x_63) ;  /* 0x0000000800fc8947 */ /* 0x028fea0003800000 */
.L_x_80:
[----:B------:R-:W-:Y:S05]  /*2110*/  BRA.U UP0, `(.L_x_64) ;  /* 0x00000001004c7547 */ /* 0x000fea000b800000 */
[----:B------:R-:W-:Y:S02]  /*2120*/  USHF.R.U32.HI UR10, URZ, 0x4, UR16 ;  /* 0x00000004ff0a7899 */ /* 0x000fe40008011610 */
[----:B------:R-:W-:Y:S02]  /*2130*/  USHF.R.U32.HI UR12, URZ, 0x4, UR12 ;  /* 0x00000004ff0c7899 */ /* 0x000fe4000801160c */
[----:B------:R-:W-:Y:S02]  /*2140*/  USGXT.U32 UR10, UR10, 0xe ;  /* 0x0000000e0a0a789a */ /* 0x000fe40008000000 */
[----:B------:R-:W-:Y:S02]  /*2150*/  USGXT.U32 UR12, UR12, 0xe ;  /* 0x0000000e0c0c789a */ /* 0x000fe40008000000 */
[----:B------:R-:W-:Y:S02]  /*2160*/  UIADD3 UR16, UP0, UPT, UR10, 0x2, URZ ;  /* 0x000000020a107890 */ /* 0x000fe4000ff1e0ff */
[----:B------:R-:W-:Y:S01]  /*2170*/  UIADD3 UR30, UP1, UPT, UR12, 0x2, URZ ;  /* 0x000000020c1e7890 */ /* 0x000fe2000ff3e0ff */
[----:B------:R-:W-:Y:S01]  /*2180*/  UMOV UR5, URZ ;  /* 0x000000ff00057c82 */ /* 0x000fe20008000000 */
[----:B------:R-:W-:Y:S01]  /*2190*/  UMOV UR6, URZ ;  /* 0x000000ff00067c82 */ /* 0x000fe20008000000 */
[----:B------:R-:W-:-:S02]  /*21a0*/  UIADD3.X UR17, UPT, UPT, UR5, -0x7fffbfe0, URZ, UP0, !UPT ;  /* 0x8000402005117890 */ /* 0x000fc400087fe4ff */
[----:B------:R-:W-:Y:S01]  /*21b0*/  UIADD3.X UR31, UPT, UPT, UR6, -0x7fffbfe0, URZ, UP1, !UPT ;  /* 0x80004020061f7890 */ /* 0x000fe20008ffe4ff */
[----:B------:R-:W-:Y:S01]  /*21c0*/  UMOV UR32, 0x0 ;  /* 0x0000000000207882 */ /* 0x000fe20000000000 */
[----:B------:R-:W-:Y:S01]  /*21d0*/  UMOV UR33, 0x4400010 ;  /* 0x0440001000217882 */ /* 0x000fe20000000000 */
[----:B------:R-:W-:Y:S01]  /*21e0*/  UMOV UR11, 0x80004020 ;  /* 0x80004020000b7882 */ /* 0x000fe20000000000 */
[----:B------:R-:W-:Y:S01]  /*21f0*/  UMOV UR13, 0x80004020 ;  /* 0x80004020000d7882 */ /* 0x000fe20000000000 */
[----:B------:R-:W-:Y:S01]  /*2200*/  UMOV UR6, 0x0 ;  /* 0x0000000000067882 */ /* 0x000fe20000000000 */
[----:B------:R-:W-:Y:S01]  /*2210*/  UMOV UR7, 0x4400010 ;  /* 0x0440001000077882 */ /* 0x000fe20000000000 */
[----:B------:R3:W-:Y:S02]  /*2220*/  UTCHMMA gdesc[UR10], gdesc[UR12], tmem[UR23], tmem[UR32], idesc[UR33], UPT ;  /* 0x00ff200c0a0075ea */ /* 0x0007e4000b800017 */
[----:B------:R3:W-:Y:S01]  /*2230*/  UTCHMMA gdesc[UR16], gdesc[UR30], tmem[UR23], tmem[UR6], idesc[UR7], UPT ;  /* 0x00ff061e100075ea */ /* 0x0007e2000b800017 */
[----:B------:R-:W-:-:S02]  /*2240*/  NOP ;  /* 0x0000000000007918 */ /* 0x000fc40000000000 */
.L_x_64:
[----:B------:R-:W-:Y:S01]  /*2250*/  ELECT P0, URZ, PT ;  /* 0x0000000000ff782f */ /* 0x000fe20003800000 */
[----:B---3--:R-:W-:-:S03]  /*2260*/  UIADD3 UR6, UPT, UPT, UR28, 0x14020, URZ ;  /* 0x000140201c067890 */ /* 0x008fc6000fffe0ff */
[----:B------:R-:W-:Y:S01]  /*2270*/  ISETP.LT.U32.AND P0, PT, R68, 0x20, P0 ;  /* 0x000000204400780c */ /* 0x000fe20000701070 */
[----:B------:R-:W-:-:S12]  /*2280*/  UMOV UR7, URZ ;  /* 0x000000ff00077c82 */ /* 0x000fd80008000000 */
[----:B------:R-:W-:Y:S01]  /*2290*/  VOTEU.ANY UP0, P0 ;  /* 0x0000000000ff7886 */ /* 0x000fe20000000100 */
[----:B------:R-:W-:-:S04]  /*22a0*/  VOTEU.ANY UP1, P0 ;  /* 0x0000000000ff7886 */ /* 0x000fc80000020100 */
[----:B------:R-:W-:Y:S02]  /*22b0*/  @UP0 UMOV UR6, UR6 ;  /* 0x0000000600060c82 */ /* 0x000fe40008000000 */
[----:B------:R3:W-:Y:S01]  /*22c0*/  @UP1 UTCBAR [UR6], URZ ;  /* 0x000000ff060013e9 */ /* 0x0007e200080000ff */
[----:B------:R-:W-:Y:S06]  /*22d0*/  BAR.SYNC.DEFER_BLOCKING 0x0 ;  /* 0x0000000000007b1d */ /* 0x000fec0000010000 */
[----:B------:R-:W5:Y:S02]  /*22e0*/  SYNCS.PHASECHK.TRANS64.TRYWAIT P0, [UR28+0x14020], R2 ;  /* 0x01402002ff0075a7 */ /* 0x000f64000800111c */
[----:B---3-5:R-:W-:Y:S05]  /*22f0*/  @!P0 BRA `(.L_x_65) ;  /* 0x00000008008c8947 */ /* 0x028fea0003800000 */
.L_x_81:
[----:B------:R-:W-:Y:S02]  /*2300*/  UIADD3 UR9, UPT, UPT, UR9, 0x1, URZ ;  /* 0x0000000109097890 */ /* 0x000fe4000fffe0ff */
[----:B------:R-:W-:Y:S02]  /*2310*/  UIADD3 UR18, UPT, UPT, UR18, 0x20, URZ ;  /* 0x0000002012127890 */ /* 0x000fe4000fffe0ff */
[----:B------:R-:W-:-:S04]  /*2320*/  UISETP.NE.U32.AND UP0, UPT, UR9, 0x4, UPT ;  /* 0x000000040900788c */ /* 0x000fc8000bf05070 */
[----:B------:R-:W-:Y:S02]  /*2330*/  USEL UR5, URZ, 0x1, UP0 ;  /* 0x00000001ff057887 */ /* 0x000fe40008000000 */
[----:B------:R-:W-:Y:S02]  /*2340*/  USEL UR9, UR9, URZ, UP0 ;  /* 0x000000ff09097287 */ /* 0x000fe40008000000 */
[----:B--2---:R-:W-:Y:S02]  /*2350*/  UISETP.GE.AND UP0, UPT, UR18, UR29, UPT ;  /* 0x0000001d1200728c */ /* 0x004fe4000bf06270 */
[----:B------:R-:W-:-:S07]  /*2360*/  ULOP3.LUT UR4, UR4, UR5, URZ, 0x3c, !UPT ;  /* 0x0000000504047292 */ /* 0x000fce000f8e3cff */
[----:B------:R-:W-:Y:S05]  /*2370*/  BRA.U !UP0, `(.L_x_66) ;  /* 0xfffffff908ec7547 */ /* 0x000fea000b83ffff */
.L_x_59:
[----:B---3-5:R-:W-:Y:S06]  /*2380*/  BAR.SYNC.DEFER_BLOCKING 0x0 ;  /* 0x0000000000007b1d */ /* 0x028fec0000010000 */
[----:B------:R-:W-:Y:S04]  /*2390*/  BSSY.RECONVERGENT B5, `(.L_x_67) ;  /* 0x0000004000057945 */ /* 0x000fe80003800200 */
[----:B------:R-:W-:Y:S05]  /*23a0*/  @P3 BRA `(.L_x_68) ;  /* 0x0000000000083947 */ /* 0x000fea0003800000 */
[----:B------:R-:W2:Y:S02]  /*23b0*/  SYNCS.CCTL.IV [UR8+0x14000] ;  /* 0x01400000ff0079b1 */ /* 0x000ea40008000008 */
[----:B--2---:R-:W2:Y:S02]  /*23c0*/  SYNCS.CCTL.IV [UR8+0x14020] ;  /* 0x01402000ff0079b1 */ /* 0x004ea40008000008 */
.L_x_68:
[----:B------:R-:W-:Y:S05]  /*23d0*/  BSYNC.RECONVERGENT B5 ;  /* 0x0000000000057941 */ /* 0x000fea0003800200 */
.L_x_67:
[----:B--2---:R-:W-:Y:S06]  /*23e0*/  BAR.SYNC.DEFER_BLOCKING 0x0 ;  /* 0x0000000000007b1d */ /* 0x004fec0000010000 */
[----:B------:R-:W-:Y:S04]  /*23f0*/  BSSY.RECONVERGENT B5, `(.L_x_69) ;  /* 0x0000004000057945 */ /* 0x000fe80003800200 */
[----:B------:R-:W-:Y:S05]  /*2400*/  @P3 BRA `(.L_x_70) ;  /* 0x0000000000083947 */ /* 0x000fea0003800000 */
[----:B------:R-:W2:Y:S02]  /*2410*/  SYNCS.CCTL.IV [UR8+0x14008] ;  /* 0x01400800ff0079b1 */ /* 0x000ea40008000008 */
[----:B--2---:R-:W2:Y:S02]  /*2420*/  SYNCS.CCTL.IV [UR8+0x14028] ;  /* 0x01402800ff0079b1 */ /* 0x004ea40008000008 */
.L_x_70:
[----:B------:R-:W-:Y:S05]  /*2430*/  BSYNC.RECONVERGENT B5 ;  /* 0x0000000000057941 */ /* 0x000fea0003800200 */
.L_x_69:
[----:B--2---:R-:W-:Y:S06]  /*2440*/  BAR.SYNC.DEFER_BLOCKING 0x0 ;  /* 0x0000000000007b1d */ /* 0x004fec0000010000 */
[----:B------:R-:W-:Y:S04]  /*2450*/  BSSY.RECONVERGENT B5, `(.L_x_71) ;  /* 0x0000004000057945 */ /* 0x000fe80003800200 */
[----:B------:R-:W-:Y:S05]  /*2460*/  @P3 BRA `(.L_x_72) ;  /* 0x0000000000083947 */ /* 0x000fea0003800000 */
[----:B------:R-:W2:Y:S02]  /*2470*/  SYNCS.CCTL.IV [UR8+0x14010] ;  /* 0x01401000ff0079b1 */ /* 0x000ea40008000008 */
[----:B--2---:R-:W2:Y:S02]  /*2480*/  SYNCS.CCTL.IV [UR8+0x14030] ;  /* 0x01403000ff0079b1 */ /* 0x004ea40008000008 */
.L_x_72:
[----:B------:R-:W-:Y:S05]  /*2490*/  BSYNC.RECONVERGENT B5 ;  /* 0x0000000000057941 */ /* 0x000fea0003800200 */
.L_x_71:
[----:B--2---:R-:W-:Y:S06]  /*24a0*/  BAR.SYNC.DEFER_BLOCKING 0x0 ;  /* 0x0000000000007b1d */ /* 0x004fec0000010000 */
[----:B------:R-:W-:Y:S04]  /*24b0*/  BSSY.RECONVERGENT B5, `(.L_x_73) ;  /* 0x0000004000057945 */ /* 0x000fe80003800200 */
[----:B------:R-:W-:Y:S05]  /*24c0*/  @P3 BRA `(.L_x_74) ;  /* 0x0000000000083947 */ /* 0x000fea0003800000 */
[----:B------:R-:W2:Y:S02]  /*24d0*/  SYNCS.CCTL.IV [UR8+0x14018] ;  /* 0x01401800ff0079b1 */ /* 0x000ea40008000008 */
[----:B--2---:R-:W2:Y:S02]  /*24e0*/  SYNCS.CCTL.IV [UR8+0x14038] ;  /* 0x01403800ff0079b1 */ /* 0x004ea40008000008 */
.L_x_74:
[----:B------:R-:W-:Y:S05]  /*24f0*/  BSYNC.RECONVERGENT B5 ;  /* 0x0000000000057941 */ /* 0x000fea0003800200 */
.L_x_73:
[----:B------:R-:W-:Y:S01]  /*2500*/  ULOP3.LUT UR4, UR22, 0x3, URZ, 0xc0, !UPT ;  /* 0x0000000316047892 */ /* 0x000fe2000f8ec0ff */
[C---:B------:R-:W-:Y:S01]  /*2510*/  IMAD.SHL.U32 R4, R0.reuse, 0x80, RZ ;  /* 0x0000008000047824 */ /* 0x040fe200078e00ff */
[----:B------:R-:W-:Y:S01]  /*2520*/  USHF.L.U32 UR22, UR22, 0x5, URZ ;  /* 0x0000000516167899 */ /* 0x000fe200080006ff */
[C---:B------:R-:W-:Y:S01]  /*2530*/  IMAD.SHL.U32 R2, R0.reuse, 0x40, RZ ;  /* 0x0000004000027824 */ /* 0x040fe200078e00ff */
[----:B------:R-:W-:Y:S01]  /*2540*/  ULEA UR5, UR4, UR23, 0x15 ;  /* 0x0000001704057291 */ /* 0x000fe2000f8ea8ff */
[C---:B------:R-:W-:Y:S01]  /*2550*/  IMAD.SHL.U32 R3, R0.reuse, 0x10, RZ ;  /* 0x0000001000037824 */ /* 0x040fe200078e00ff */
[----:B------:R-:W-:Y:S01]  /*2560*/  ULOP3.LUT UR22, UR22, 0x80, URZ, 0xc0, !UPT ;  /* 0x0000008016167892 */ /* 0x000fe2000f8ec0ff */
[----:B------:R-:W-:Y:S01]  /*2570*/  IMAD.SHL.U32 R0, R0, 0x200, RZ ;  /* 0x0000020000007824 */ /* 0x000fe200078e00ff */
[----:B------:R-:W-:Y:S02]  /*2580*/  LOP3.LUT R5, R4, 0x4780, RZ, 0xc0, !PT ;  /* 0x0000478004057812 */ /* 0x000fe400078ec0ff */
[----:B------:R-:W-:-:S02]  /*2590*/  ELECT P0, URZ, PT ;  /* 0x0000000000ff782f */ /* 0x000fc40003800000 */
[----:B------:R-:W-:Y:S01]  /*25a0*/  LOP3.LUT R2, R2, 0x1800, RZ, 0xc0, !PT ;  /* 0x0000180002027812 */ /* 0x000fe200078ec0ff */
[----:B------:R-:W-:Y:S01]  /*25b0*/  UIADD3 UR5, UPT, UPT, UR5, UR22, URZ ;  /* 0x0000001605057290 */ /* 0x000fe2000fffe0ff */
[----:B------:R-:W-:Y:S01]  /*25c0*/  LOP3.LUT R5, R5, 0x2000, R0, 0xf8, !PT ;  /* 0x0000200005057812 */ /* 0x000fe200078ef800 */
[----:B------:R-:W-:Y:S01]  /*25d0*/  UMOV UR6, UR19 ;  /* 0x0000001300067c82 */ /* 0x000fe20008000000 */
[----:B------:R-:W-:Y:S02]  /*25e0*/  LOP3.LUT R2, R2, 0x70, R3, 0xf8, !PT ;  /* 0x0000007002027812 */ /* 0x000fe400078ef803 */
[----:B------:R-:W-:Y:S02]  /*25f0*/  ISETP.LT.U32.AND P0, PT, R68, 0x80, P0 ;  /* 0x000000804400780c */ /* 0x000fe40000701070 */
[----:B------:R-:W-:Y:S02]  /*2600*/  LOP3.LUT R2, R5, R2, RZ, 0xfc, !PT ;  /* 0x0000000205027212 */ /* 0x000fe400078efcff */
[----:B----4-:R-:W-:Y:S01]  /*2610*/  LDTM.16dp32bit_t0_t15.x64 R4, tmem[UR5] ;  /* 0x00000005000479ee */ /* 0x010fe20008b00000 */
[----:B------:R-:W3:Y:S01]  /*2620*/  LDTM.16dp32bit_t16_t31.x64 R4, tmem[UR5+0x40] ;  /* 0x00004005000479ee */ /* 0x000ee20008b20000 */
[----:B------:R-:W-:Y:S01]  /*2630*/  NOP ;  /* 0x0000000000007918 */ /* 0x000fe20000000000 */
[C---:B------:R-:W-:Y:S01]  /*2640*/  LOP3.LUT R0, R2.reuse, 0x10, RZ, 0x3c, !PT ;  /* 0x0000001002007812 */ /* 0x040fe200078e3cff */
[----:B------:R-:W-:Y:S01]  /*2650*/  ULEA UR5, UR4, UR15, 0x6 ;  /* 0x0000000f04057291 */ /* 0x000fe2000f8e30ff */
[----:B------:R-:W-:Y:S01]  /*2660*/  LOP3.LUT R3, R2, 0x20, RZ, 0x3c, !PT ;  /* 0x0000002002037812 */ /* 0x000fe200078e3cff */
[----:B------:R-:W-:-:S03]  /*2670*/  ULEA UR4, UR4, UR8, 0xd ;  /* 0x0000000804047291 */ /* 0x000fc6000f8e68ff */
[----:B---3--:R-:W-:Y:S01]  /*2680*/  VOTEU.ANY UP1, P0 ;  /* 0x0000000000ff7886 */ /* 0x008fe20000020100 */
[----:B------:R-:W-:Y:S01]  /*2690*/  VOTEU.ANY UP0, P0 ;  /* 0x0000000000ff7886 */ /* 0x000fe20000000100 */
[----:B------:R-:W-:Y:S02]  /*26a0*/  F2FP.F16.F32.PACK_AB R4, R5, R4 ;  /* 0x000000040504723e */ /* 0x000fe400000000ff */
[----:B------:R-:W-:Y:S02]  /*26b0*/  F2FP.F16.F32.PACK_AB R5, R7, R6 ;  /* 0x000000060705723e */ /* 0x000fe400000000ff */
[----:B------:R-:W-:Y:S02]  /*26c0*/  F2FP.F16.F32.PACK_AB R12, R13, R12 ;  /* 0x0000000c0d0c723e */ /* 0x000fe400000000ff */
[----:B------:R-:W-:Y:S02]  /*26d0*/  F2FP.F16.F32.PACK_AB R6, R9, R8 ;  /* 0x000000080906723e */ /* 0x000fe400000000ff */
[----:B------:R-:W-:-:S02]  /*26e0*/  F2FP.F16.F32.PACK_AB R7, R11, R10 ;  /* 0x0000000a0b07723e */ /* 0x000fc400000000ff */
[----:B------:R-:W-:Y:S02]  /*26f0*/  F2FP.F16.F32.PACK_AB R13, R15, R14 ;  /* 0x0000000e0f0d723e */ /* 0x000fe400000000ff */
[----:B------:R-:W-:Y:S01]  /*2700*/  F2FP.F16.F32.PACK_AB R20, R21, R20 ;  /* 0x000000141514723e */ /* 0x000fe200000000ff */
[----:B--2---:R2:W-:Y:S01]  /*2710*/  STS.128 [R2+UR8], R4 ;  /* 0x0000000402007988 */ /* 0x0045e20008000c08 */
[----:B------:R-:W-:Y:S02]  /*2720*/  F2FP.F16.F32.PACK_AB R14, R17, R16 ;  /* 0x00000010110e723e */ /* 0x000fe400000000ff */
[----:B------:R-:W-:Y:S02]  /*2730*/  F2FP.F16.F32.PACK_AB R15, R19, R18 ;  /* 0x00000012130f723e */ /* 0x000fe400000000ff */
[----:B------:R-:W-:Y:S02]  /*2740*/  F2FP.F16.F32.PACK_AB R21, R23, R22 ;  /* 0x000000161715723e */ /* 0x000fe400000000ff */
[----:B------:R-:W-:Y:S01]  /*2750*/  F2FP.F16.F32.PACK_AB R28, R29, R28 ;  /* 0x0000001c1d1c723e */ /* 0x000fe200000000ff */
[----:B------:R2:W-:Y:S01]  /*2760*/  STS.128 [R0+UR8], R12 ;  /* 0x0000000c00007988 */ /* 0x0005e20008000c08 */
[----:B------:R-:W-:-:S02]  /*2770*/  F2FP.F16.F32.PACK_AB R22, R25, R24 ;  /* 0x000000181916723e */ /* 0x000fc400000000ff */
[----:B------:R-:W-:Y:S02]  /*2780*/  F2FP.F16.F32.PACK_AB R23, R27, R26 ;  /* 0x0000001a1b17723e */ /* 0x000fe400000000ff */
[----:B------:R-:W-:Y:S02]  /*2790*/  F2FP.F16.F32.PACK_AB R29, R31, R30 ;  /* 0x0000001e1f1d723e */ /* 0x000fe400000000ff */
[----:B------:R-:W-:Y:S01]  /*27a0*/  F2FP.F16.F32.PACK_AB R36, R37, R36 ;  /* 0x000000242524723e */ /* 0x000fe200000000ff */
[----:B------:R2:W-:Y:S01]  /*27b0*/  STS.128 [R3+UR8], R20 ;  /* 0x0000001403007988 */ /* 0x0005e20008000c08 */
[----:B------:R-:W-:Y:S02]  /*27c0*/  F2FP.F16.F32.PACK_AB R30, R33, R32 ;  /* 0x00000020211e723e */ /* 0x000fe400000000ff */
[----:B------:R-:W-:Y:S02]  /*27d0*/  F2FP.F16.F32.PACK_AB R31, R35, R34 ;  /* 0x00000022231f723e */ /* 0x000fe400000000ff */
[----:B------:R-:W-:-:S02]  /*27e0*/  F2FP.F16.F32.PACK_AB R37, R39, R38 ;  /* 0x000000262725723e */ /* 0x000fc400000000ff */
[----:B------:R-:W-:Y:S02]  /*27f0*/  F2FP.F16.F32.PACK_AB R44, R45, R44 ;  /* 0x0000002c2d2c723e */ /* 0x000fe400000000ff */
[----:B------:R-:W-:Y:S02]  /*2800*/  LOP3.LUT R8, R2, 0x30, RZ, 0x3c, !PT ;  /* 0x0000003002087812 */ /* 0x000fe400078e3cff */
[----:B------:R-:W-:Y:S02]  /*2810*/  F2FP.F16.F32.PACK_AB R38, R41, R40 ;  /* 0x000000282926723e */ /* 0x000fe400000000ff */
[----:B------:R-:W-:Y:S01]  /*2820*/  F2FP.F16.F32.PACK_AB R39, R43, R42 ;  /* 0x0000002a2b27723e */ /* 0x000fe200000000ff */
[----:B------:R2:W-:Y:S01]  /*2830*/  STS.128 [R8+UR8], R28 ;  /* 0x0000001c08007988 */ /* 0x0005e20008000c08 */
[----:B------:R-:W-:Y:S02]  /*2840*/  F2FP.F16.F32.PACK_AB R45, R47, R46 ;  /* 0x0000002e2f2d723e */ /* 0x000fe400000000ff */
[----:B------:R-:W-:-:S02]  /*2850*/  F2FP.F16.F32.PACK_AB R52, R53, R52 ;  /* 0x000000343534723e */ /* 0x000fc400000000ff */
[C---:B------:R-:W-:Y:S02]  /*2860*/  LOP3.LUT R9, R2.reuse, 0x40, RZ, 0x3c, !PT ;  /* 0x0000004002097812 */ /* 0x040fe400078e3cff */
[----:B------:R-:W-:Y:S02]  /*2870*/  F2FP.F16.F32.PACK_AB R46, R49, R48 ;  /* 0x00000030312e723e */ /* 0x000fe400000000ff */
[----:B------:R-:W-:Y:S01]  /*2880*/  F2FP.F16.F32.PACK_AB R47, R51, R50 ;  /* 0x00000032332f723e */ /* 0x000fe200000000ff */
[----:B------:R2:W-:Y:S01]  /*2890*/  STS.128 [R9+UR8], R36 ;  /* 0x0000002409007988 */ /* 0x0005e20008000c08 */
[----:B------:R-:W-:Y:S02]  /*28a0*/  F2FP.F16.F32.PACK_AB R53, R55, R54 ;  /* 0x000000363735723e */ /* 0x000fe400000000ff */
[----:B------:R-:W-:Y:S02]  /*28b0*/  F2FP.F16.F32.PACK_AB R60, R61, R60 ;  /* 0x0000003c3d3c723e */ /* 0x000fe400000000ff */
[----:B------:R-:W-:-:S02]  /*28c0*/  LOP3.LUT R10, R2, 0x50, RZ, 0x3c, !PT ;  /* 0x00000050020a7812 */ /* 0x000fc400078e3cff */
[----:B------:R-:W-:Y:S02]  /*28d0*/  F2FP.F16.F32.PACK_AB R54, R57, R56 ;  /* 0x000000383936723e */ /* 0x000fe400000000ff */
[----:B------:R-:W-:Y:S01]  /*28e0*/  F2FP.F16.F32.PACK_AB R55, R59, R58 ;  /* 0x0000003a3b37723e */ /* 0x000fe200000000ff */
[----:B------:R2:W-:Y:S01]  /*28f0*/  STS.128 [R10+UR8], R44 ;  /* 0x0000002c0a007988 */ /* 0x0005e20008000c08 */
[----:B------:R-:W-:Y:S02]  /*2900*/  F2FP.F16.F32.PACK_AB R61, R63, R62 ;  /* 0x0000003e3f3d723e */ /* 0x000fe400000000ff */
[C---:B------:R-:W-:Y:S02]  /*2910*/  LOP3.LUT R11, R2.reuse, 0x60, RZ, 0x3c, !PT ;  /* 0x00000060020b7812 */ /* 0x040fe400078e3cff */
[----:B------:R-:W-:Y:S02]  /*2920*/  F2FP.F16.F32.PACK_AB R62, R65, R64 ;  /* 0x00000040413e723e */ /* 0x000fe400000000ff */
[----:B------:R-:W-:Y:S01]  /*2930*/  F2FP.F16.F32.PACK_AB R63, R67, R66 ;  /* 0x00000042433f723e */ /* 0x000fe200000000ff */
[----:B------:R2:W-:Y:S01]  /*2940*/  STS.128 [R11+UR8], R52 ;  /* 0x000000340b007988 */ /* 0x0005e20008000c08 */
[----:B------:R-:W-:-:S05]  /*2950*/  LOP3.LUT R16, R2, 0x70, RZ, 0x3c, !PT ;  /* 0x0000007002107812 */ /* 0x000fca00078e3cff */
[----:B------:R2:W-:Y:S01]  /*2960*/  STS.128 [R16+UR8], R60 ;  /* 0x0000003c10007988 */ /* 0x0005e20008000c08 */
[----:B------:R3:W-:Y:S06]  /*2970*/  MEMBAR.ALL.CTA ;  /* 0x0000000000007992 */ /* 0x0007ec0000008000 */
[----:B---3--:R-:W3:Y:S02]  /*2980*/  FENCE.VIEW.ASYNC.S ;  /* 0x00000000000073c6 */ /* 0x008ee40000000000 */
[----:B---3--:R-:W-:Y:S06]  /*2990*/  BAR.SYNC.DEFER_BLOCKING 0x0 ;  /* 0x0000000000007b1d */ /* 0x008fec0000010000 */
[----:B------:R2:W-:Y:S01]  /*29a0*/  @UP1 UTMASTG.2D [UR4], [UR20] ;  /* 0x00000004140013b5 */ /* 0x0005e20008008000 */
[----:B------:R0:W-:Y:S01]  /*29b0*/  UTMACMDFLUSH ;  /* 0x00000000000079b7 */ /* 0x0001e20000000000 */
[----:B------:R-:W-:-:S04]  /*29c0*/  DEPBAR.LE SB0, 0x0 ;  /* 0x000080000000791a */ /* 0x000fc80000000000 */
[----:B------:R-:W-:Y:S08]  /*29d0*/  BAR.SYNC.DEFER_BLOCKING 0x0 ;  /* 0x0000000000007b1d */ /* 0x000ff00000010000 */
[----:B------:R-:W-:Y:S06]  /*29e0*/  BAR.SYNC.DEFER_BLOCKING 0x0 ;  /* 0x0000000000007b1d */ /* 0x000fec0000010000 */
[----:B--2---:R-:W-:Y:S05]  /*29f0*/  @P2 BRA `(.L_x_75) ;  /* 0x0000000000a02947 */ /* 0x004fea0003800000 */
[----:B------:R-:W2:Y:S01]  /*2a00*/  S2UR UR5, SR_CgaCtaId ;  /* 0x00000000000579c3 */ /* 0x000ea20000008800 */
[----:B------:R-:W-:Y:S01]  /*2a10*/  NOP ;  /* 0x0000000000007918 */ /* 0x000fe20000000000 */
[----:B------:R-:W-:Y:S01]  /*2a20*/  UMOV UR4, 0x50 ;  /* 0x0000005000047882 */ /* 0x000fe20000000000 */
[----:B------:R-:W-:Y:S02]  /*2a30*/  IMAD.U32 R0, RZ, RZ, UR23 ;  /* 0x00000017ff007e24 */ /* 0x000fe4000f8e00ff */
[----:B------:R-:W-:Y:S02]  /*2a40*/  IMAD.MOV.U32 R3, RZ, RZ, 0xff ;  /* 0x000000ffff037424 */ /* 0x000fe400078e00ff */
[----:B------:R-:W-:Y:S01]  /*2a50*/  IMAD.MOV.U32 R7, RZ, RZ, 0x1 ;  /* 0x00000001ff077424 */ /* 0x000fe200078e00ff */
[----:B------:R-:W-:-:S04]  /*2a60*/  LOP3.LUT R0, R0, 0xffff, RZ, 0xc0, !PT ;  /* 0x0000ffff00007812 */ /* 0x000fc800078ec0ff */
[----:B------:R-:W-:-:S05]  /*2a70*/  SHF.R.U32.HI R0, RZ, 0x5, R0 ;  /* 0x00000005ff007819 */ /* 0x000fca0000011600 */
[----:B------:R-:W-:Y:S01]  /*2a80*/  VIADD R2, R0, 0x10 ;  /* 0x0000001000027836 */ /* 0x000fe20000000000 */
[----:B------:R-:W-:Y:S01]  /*2a90*/  SHF.L.U32 R0, R3, R0, RZ ;  /* 0x0000000003007219 */ /* 0x000fe200000006ff */
[----:B--2---:R-:W-:-:S03]  /*2aa0*/  ULEA UR6, UR5, UR4, 0x18 ;  /* 0x0000000405067291 */ /* 0x004fc6000f8ec0ff */
[----:B------:R-:W-:-:S04]  /*2ab0*/  SHF.L.U32 R3, R7, R2, RZ ;  /* 0x0000000207037219 */ /* 0x000fc800000006ff */
[----:B------:R-:W-:Y:S02]  /*2ac0*/  LOP3.LUT R0, R3, R0, RZ, 0xfc, !PT ;  /* 0x0000000003007212 */ /* 0x000fe400078efcff */
[----:B------:R-:W2:Y:S02]  /*2ad0*/  LDS R5, [UR6] ;  /* 0x00000006ff057984 */ /* 0x000ea40008000800 */
[C---:B------:R-:W-:Y:S02]  /*2ae0*/  LOP3.LUT R2, R0.reuse, 0xffff, RZ, 0xc0, !PT ;  /* 0x0000ffff00027812 */ /* 0x040fe400078ec0ff */
[----:B--2---:R-:W-:-:S04]  /*2af0*/  LOP3.LUT R3, R0, 0xffff, R5, 0x80, !PT ;  /* 0x0000ffff00037812 */ /* 0x004fc800078e8005 */
[----:B------:R-:W-:-:S13]  /*2b00*/  ISETP.NE.AND P0, PT, R3, R2, PT ;  /* 0x000000020300720c */ /* 0x000fda0003f05270 */
[----:B------:R-:W-:Y:S05]  /*2b10*/  @P0 BRA `(.L_x_76) ;  /* 0x0000000000500947 */ /* 0x000fea0003800000 */
[----:B------:R-:W-:Y:S02]  /*2b20*/  SHF.R.U32.HI R5, RZ, 0x10, R5 ;  /* 0x00000010ff057819 */ /* 0x000fe40000011605 */
[----:B------:R-:W-:-:S04]  /*2b30*/  SHF.R.U32.HI R2, RZ, 0x10, R0 ;  /* 0x00000010ff027819 */ /* 0x000fc80000011600 */
[----:B------:R-:W-:-:S04]  /*2b40*/  LOP3.LUT R5, R5, R2, RZ, 0xc0, !PT ;  /* 0x0000000205057212 */ /* 0x000fc800078ec0ff */
[----:B------:R-:W-:-:S13]  /*2b50*/  ISETP.NE.AND P0, PT, R5, R2, PT ;  /* 0x000000020500720c */ /* 0x000fda0003f05270 */
[----:B------:R-:W-:Y:S05]  /*2b60*/  @P0 BRA `(.L_x_77) ;  /* 0x0000000000300947 */ /* 0x000fea0003800000 */
[----:B------:R-:W-:Y:S01]  /*2b70*/  R2UR UR4, R0 ;  /* 0x00000000000472ca */ /* 0x000fe200000e0000 */
[----:B------:R-:W-:Y:S01]  /*2b80*/  VOTEU.ANY UR5, UPT, PT ;  /* 0x0000000000057886 */ /* 0x000fe200038e0100 */
[----:B------:R-:W2:Y:S01]  /*2b90*/  S2R R0, SR_LANEID ;  /* 0x0000000000007919 */ /* 0x000ea20000000000 */
[----:B------:R-:W-:-:S10]  /*2ba0*/  UFLO.U32 UR5, UR5 ;  /* 0x00000005000572bd */ /* 0x000fd400080e0000 */
[----:B------:R-:W-:-:S06]  /*2bb0*/  ULOP3.LUT UR4, URZ, UR4, URZ, 0x33, !UPT ;  /* 0x00000004ff047292 */ /* 0x000fcc000f8e33ff */
[----:B------:R-:W-:-:S04]  /*2bc0*/  IMAD.U32 R2, RZ, RZ, UR4 ;  /* 0x00000004ff027e24 */ /* 0x000fc8000f8e00ff */
[----:B------:R-:W3:Y:S02]  /*2bd0*/  REDUX UR7, R2 ;  /* 0x00000000020773c4 */ /* 0x000ee40000000000 */
[----:B------:R4:W-:Y:S01]  /*2be0*/  UTCATOMSWS.AND URZ, UR4 ;  /* 0x0000000400ff79e3 */ /* 0x0009e20008000000 */
[----:B--2---:R-:W-:Y:S01]  /*2bf0*/  ISETP.EQ.U32.AND P0, PT, R0, UR5, PT ;  /* 0x0000000500007c0c */ /* 0x004fe2000bf02070 */
[----:B---3--:R-:W-:-:S12]  /*2c00*/  IMAD.U32 R0, RZ, RZ, UR7 ;  /* 0x00000007ff007e24 */ /* 0x008fd8000f8e00ff */
[----:B------:R4:W-:Y:S01]  /*2c10*/  @P0 ATOMS.AND RZ, [UR6], R0 ;  /* 0x00000000ffff098c */ /* 0x0009e2000a800006 */
[----:B------:R-:W-:Y:S05]  /*2c20*/  BRA `(.L_x_75) ;  /* 0x0000000000147947 */ /* 0x000fea0003800000 */
.L_x_77:
[----:B------:R-:W-:-:S07]  /*2c30*/  MOV R2, 0x2c50 ;  /* 0x00002c5000027802 */ /* 0x000fce0000000f00 */
[----:B-1----:R-:W-:Y:S05]  /*2c40*/  CALL.REL.NOINC `($__internal_0_$__cuda_sm10x_tcgen05_guardrail_trap_col_being_dealloced_not_returned_by_alloc) ;  /* 0x0000000000447944 */ /* 0x002fea0003c00000 */
[----:B------:R-:W-:Y:S05]  /*2c50*/  BRA `(.L_x_75) ;  /* 0x0000000000087947 */ /* 0x000fea0003800000 */
.L_x_76:
[----:B------:R-:W-:-:S07]  /*2c60*/  MOV R2, 0x2c80 ;  /* 0x00002c8000027802 */ /* 0x000fce0000000f00 */
[----:B-1----:R-:W-:Y:S05]  /*2c70*/  CALL.REL.NOINC `($__internal_2_$__cuda_sm10x_tcgen05_guardrail_trap_unallocated_columns_being_dealloced) ;  /* 0x0000000000507944 */ /* 0x002fea0003c00000 */
.L_x_75:
[----:B------:R-:W-:Y:S01]  /*2c80*/  NOP ;  /* 0x0000000000007918 */ /* 0x000fe20000000000 */
[----:B----4-:R-:W-:Y:S05]  /*2c90*/  EXIT ;  /* 0x000000000000794d */ /* 0x010fea0003800000 */
.L_x_60:
[----:B------:R-:W2:Y:S02]  /*2ca0*/  SYNCS.PHASECHK.TRANS64.TRYWAIT P0, [UR8+0x14000], RZ ;  /* 0x014000ffff0075a7 */ /* 0x000ea40008001108 */
[----:B--2---:R-:W-:Y:S05]  /*2cb0*/  @!P0 BRA `(.L_x_60) ;  /* 0xfffffffc00f88947 */ /* 0x004fea000383ffff */
[----:B------:R-:W-:Y:S05]  /*2cc0*/  BRA `(.L_x_78) ;  /* 0xfffffff000047947 */ /* 0x000fea000383ffff */
.L_x_62:
[----:B------:R-:W2:Y:S02]  /*2cd0*/  SYNCS.PHASECHK.TRANS64.TRYWAIT P1, [UR8+0x14020], RZ ;  /* 0x014020ffff0075a7 */ /* 0x000ea40008021108 */
[----:B--2---:R-:W-:Y:S05]  /*2ce0*/  @!P1 BRA `(.L_x_62) ;  /* 0xfffffffc00f89947 */ /* 0x004fea000383ffff */
[----:B------:R-:W-:Y:S05]  /*2cf0*/  BRA `(.L_x_79) ;  /* 0xfffffff000787947 */ /* 0x000fea000383ffff */
.L_x_63:
[----:B------:R-:W3:Y:S02]  /*2d00*/  SYNCS.PHASECHK.TRANS64.TRYWAIT P0, [UR28+0x14000], R2 ;  /* 0x01400002ff0075a7 */ /* 0x000ee4000800111c */
[----:B---3--:R-:W-:Y:S05]  /*2d10*/  @!P0 BRA `(.L_x_63) ;  /* 0xfffffffc00f88947 */ /* 0x008fea000383ffff */
[----:B------:R-:W-:Y:S05]  /*2d20*/  BRA `(.L_x_80) ;  /* 0xfffffff000f87947 */ /* 0x000fea000383ffff */
.L_x_65:
[----:B------:R-:W3:Y:S02]  /*2d30*/  SYNCS.PHASECHK.TRANS64.TRYWAIT P0, [UR28+0x14020], R2 ;  /* 0x01402002ff0075a7 */ /* 0x000ee4000800111c */
[----:B---3--:R-:W-:Y:S05]  /*2d40*/  @!P0 BRA `(.L_x_65) ;  /* 0xfffffffc00f88947 */ /* 0x008fea000383ffff */
[----:B------:R-:W-:Y:S05]  /*2d50*/  BRA `(.L_x_81) ;  /* 0xfffffff400687947 */ /* 0x000fea000383ffff */
        .weak           $__internal_0_$__cuda_sm10x_tcgen05_guardrail_trap_col_being_dealloced_not_returned_by_alloc
        .type           $__internal_0_$__cuda_sm10x_tcgen05_guardrail_trap_col_being_dealloced_not_returned_by_alloc,@function
        .size           $__internal_0_$__cuda_sm10x_tcgen05_guardrail_trap_col_being_dealloced_not_returned_by_alloc,($__internal_1_$__cuda_sm10x_tcgen05_guardrail_trap_phase_invalid_during_alloc - $__internal_0_$__cuda_sm10x_tcgen05_guardrail_trap_col_being_dealloced_not_returned_by_alloc)
$__internal_0_$__cuda_sm10x_tcgen05_guardrail_trap_col_being_dealloced_not_returned_by_alloc:
[----:B------:R-:W-:Y:S05]  /*2d60*/  BPT.TRAP 0x1 ;  /* 0x000000040000795c */ /* 0x000fea0000300000 */
[----:B------:R-:W-:-:S04]  /*2d70*/  IMAD.MOV.U32 R3, RZ, RZ, 0x0 ;  /* 0x00000000ff037424 */ /* 0x000fc800078e00ff */
[----:B------:R-:W-:Y:S05]  /*2d80*/  RET.REL.NODEC R2 `(gluon_tcgen05) ;  /* 0xffffffd0029c7950 */ /* 0x000fea0003c3ffff */
        .weak           $__internal_1_$__cuda_sm10x_tcgen05_guardrail_trap_phase_invalid_during_alloc
        .type           $__internal_1_$__cuda_sm10x_tcgen05_guardrail_trap_phase_invalid_during_alloc,@function
        .size           $__internal_1_$__cuda_sm10x_tcgen05_guardrail_trap_phase_invalid_during_alloc,($__internal_2_$__cuda_sm10x_tcgen05_guardrail_trap_unallocated_columns_being_dealloced - $__internal_1_$__cuda_sm10x_tcgen05_guardrail_trap_phase_invalid_during_alloc)
$__internal_1_$__cuda_sm10x_tcgen05_guardrail_trap_phase_invalid_during_alloc:
[----:B------:R-:W-:Y:S05]  /*2d90*/  BPT.TRAP 0x1 ;  /* 0x000000040000795c */ /* 0x000fea0000300000 */
[----:B------:R-:W-:-:S04]  /*2da0*/  IMAD.MOV.U32 R3, RZ, RZ, 0x0 ;  /* 0x00000000ff037424 */ /* 0x000fc800078e00ff */
[----:B------:R-:W-:Y:S05]  /*2db0*/  RET.REL.NODEC R2 `(gluon_tcgen05) ;  /* 0xffffffd002907950 */ /* 0x000fea0003c3ffff */
        .weak           $__internal_2_$__cuda_sm10x_tcgen05_guardrail_trap_unallocated_columns_being_dealloced
        .type           $__internal_2_$__cuda_sm10x_tcgen05_guardrail_trap_unallocated_columns_being_dealloced,@function
        .size           $__internal_2_$__cuda_sm10x_tcgen05_guardrail_trap_unallocated_columns_being_dealloced,(.L_x_85 - $__internal_2_$__cuda_sm10x_tcgen05_guardrail_trap_unallocated_columns_being_dealloced)
$__internal_2_$__cuda_sm10x_tcgen05_guardrail_trap_unallocated_columns_being_dealloced:
[----:B------:R-:W-:Y:S05]  /*2dc0*/  BPT.TRAP 0x1 ;  /* 0x000000040000795c */ /* 0x000fea0000300000 */
[----:B------:R-:W-:-:S04]  /*2dd0*/  IMAD.MOV.U32 R3, RZ, RZ, 0x0 ;  /* 0x00000000ff037424 */ /* 0x000fc800078e00ff */
[----:B------:R-:W-:Y:S05]  /*2de0*/  RET.REL.NODEC R2 `(gluon_tcgen05) ;  /* 0xffffffd002847950 */ /* 0x000fea0003c3ffff */
.L_x_82:
[----:B------:R-:W-:-:S00]  /*2df0*/  BRA `(.L_x_82) ;  /* 0xfffffffc00fc7947 */ /* 0x000fc0000383ffff */
[----:B------:R-:W-:-:S00]  /*2e00*/  NOP ;  /* 0x0000000000007918 */ /* 0x000fc00000000000 */
[----:B------:R-:W-:-:S00]  /*2e10*/  NOP ;  /* 0x0000000000007918 */ /* 0x000fc00000000000 */
[----:B------:R-:W-:-:S00]  /*2e20*/  NOP ;  /* 0x0000000000007918 */ /* 0x000fc00000000000 */
[----:B------:R-:W-:-:S00]  /*2e30*/  NOP ;  /* 0x0000000000007918 */ /* 0x000fc00000000000 */
[----:B------:R-:W-:-:S00]  /*2e40*/  NOP ;  /* 0x0000000000007918 */ /* 0x000fc00000000000 */
[----:B------:R-:W-:-:S00]  /*2e50*/  NOP ;  /* 0x0000000000007918 */ /* 0x000fc00000000000 */
[----:B------:R-:W-:-:S00]  /*2e60*/  NOP ;  /* 0x0000000000007918 */ /* 0x000fc00000000000 */
[----:B------:R-:W-:-:S00]  /*2e70*/  NOP ;  /* 0x0000000000007918 */ /* 0x000fc00000000000 */
.L_x_85:


//--------------------- .nv.shared.gluon_tcgen05  --------------------------
	.section	.nv.shared.gluon_tcgen05,"aw",@nobits
	.sectionflags	@""
	.align	16
	.zero		1024


//--------------------- .nv.shared.reserved.0     --------------------------
	.section	.nv.shared.reserved.0,"aw",@nobits
	.align	8
	.weak		__nv_reservedSMEM_offset_0_alias
	.size		__nv_reservedSMEM_offset_0_alias, 0, 64
	.other		__nv_reservedSMEM_offset_0_alias,@"STO_CUDA_RESERVED_SHARED STV_DEFAULT"
__nv_reservedSMEM_offset_0_alias:
	.zero		0
.nv.shared.reserved.0:
	.zero		64
	.weak		__nv_reservedSMEM_allocation_phase
	.type		__nv_reservedSMEM_allocation_phase,@object
	.size		__nv_reservedSMEM_allocation_phase,(.L_0 - __nv_reservedSMEM_allocation_phase)
__nv_reservedSMEM_allocation_phase:
	.zero		1
.L_0:
	.zero		7
	.weak		__nv_reservedSMEM_devtool_atexit_pc
	.type		__nv_reservedSMEM_devtool_atexit_pc,@object
	.size		__nv_reservedSMEM_devtool_atexit_pc,(__nv_reservedSMEM_allocation_mask - __nv_reservedSMEM_devtool_atexit_pc)
__nv_reservedSMEM_devtool_atexit_pc:
	.zero		8
	.weak		__nv_reservedSMEM_allocation_mask
	.type		__nv_reservedSMEM_allocation_mask,@object
	.size		__nv_reservedSMEM_allocation_mask,(.L_2 - __nv_reservedSMEM_allocation_mask)
__nv_reservedSMEM_allocation_mask:
	.zero		4
.L_2:


//--------------------- .nv.constant0.gluon_tcgen05 --------------------------
	.section	.nv.constant0.gluon_tcgen05,"a",@progbits
	.sectionflags	@""
	.align	4
.nv.constant0.gluon_tcgen05:
	.zero		976


//--------------------- SYMBOLS --------------------------

	.type		.nv.reservedSmem.offset0,@object
	.size		.nv.reservedSmem.offset0,0x4
	.type		.nv.reservedSmem.cap,@object
	.size		.nv.reservedSmem.cap,0x4
